//
// Generated by NVIDIA NVVM Compiler
//
// Compiler Build ID: CL-36424714
// Cuda compilation tools, release 13.0, V13.0.88
// Based on NVVM 20.0.0
//

.version 9.0
.target sm_100
.address_size 64

	// .globl	matmul

.visible .entry matmul(
	.param .u64 .ptr .align 1 matmul_param_0,
	.param .u64 .ptr .align 1 matmul_param_1,
	.param .u64 .ptr .align 1 matmul_param_2,
	.param .u64 .ptr .align 1 matmul_param_3,
	.param .u64 .ptr .align 1 matmul_param_4,
	.param .u64 .ptr .align 1 matmul_param_5,
	.param .u64 matmul_param_6,
	.param .u64 matmul_param_7,
	.param .u64 matmul_param_8,
	.param .u64 matmul_param_9,
	.param .u64 .ptr .align 1 matmul_param_10,
	.param .u64 .ptr .align 1 matmul_param_11
)
{
	.reg .pred 	%p<3>;
	.reg .b32 	%r<47>;
	.reg .b64 	%rd<59>;

	ld.param.u64 	%rd9, [matmul_param_1];
	ld.param.u64 	%rd10, [matmul_param_2];
	ld.param.u64 	%rd11, [matmul_param_3];
	ld.param.u64 	%rd12, [matmul_param_4];
	ld.param.u64 	%rd13, [matmul_param_5];
	ld.param.u64 	%rd14, [matmul_param_6];
	ld.param.u64 	%rd15, [matmul_param_7];
	ld.param.u64 	%rd16, [matmul_param_8];
	ld.param.u64 	%rd17, [matmul_param_9];
	mov.u32 	%r1, %ctaid.x;
	mov.u32 	%r2, %ntid.x;
	mov.u32 	%r3, %tid.x;
	mad.lo.s32 	%r4, %r1, %r2, %r3;
	cvt.u64.u32 	%rd1, %r4;
	setp.le.u64 	%p1, %rd15, %rd1;
	@%p1 bra 	$L__BB0_5;
	and.b64  	%rd18, %rd14, -4294967296;
	setp.ne.s64 	%p2, %rd18, 0;
	@%p2 bra 	$L__BB0_3;
	cvt.u32.u64 	%r5, %rd14;
	cvt.u32.u64 	%r6, %rd1;
	div.u32 	%r7, %r6, %r5;
	mul.lo.s32 	%r8, %r7, %r5;
	sub.s32 	%r9, %r6, %r8;
	cvt.u64.u32 	%rd57, %r7;
	cvt.u64.u32 	%rd58, %r9;
	bra.uni 	$L__BB0_4;
$L__BB0_3:
	div.u64 	%rd57, %rd1, %rd14;
	mul.lo.s64 	%rd19, %rd57, %rd14;
	sub.s64 	%rd58, %rd1, %rd19;
$L__BB0_4:
	ld.param.u64 	%rd56, [matmul_param_0];
	cvta.to.global.u64 	%rd20, %rd10;
	shl.b64 	%rd21, %rd58, 2;
	add.s64 	%rd22, %rd20, %rd21;
	ld.global.u32 	%r10, [%rd22];
	cvta.to.global.u64 	%rd23, %rd11;
	add.s64 	%rd24, %rd23, %rd21;
	ld.global.u32 	%r11, [%rd24];
	cvta.to.global.u64 	%rd25, %rd12;
	shl.b64 	%rd26, %rd57, 2;
	add.s64 	%rd27, %rd25, %rd26;
	ld.global.u32 	%r12, [%rd27];
	cvt.u32.u64 	%r13, %rd16;
	shl.b32 	%r14, %r13, 7;
	add.s32 	%r15, %r12, %r14;
	cvta.to.global.u64 	%rd28, %rd13;
	add.s64 	%rd29, %rd28, %rd26;
	ld.global.u32 	%r16, [%rd29];
	add.s32 	%r17, %r16, %r14;
	cvta.to.global.u64 	%rd30, %rd56;
	shl.b64 	%rd31, %rd1, 2;
	add.s64 	%rd32, %rd30, %rd31;
	ld.global.u32 	%r18, [%rd32];
	add.s32 	%r19, %r15, %r10;
	shl.b32 	%r20, %r19, 7;
	add.s32 	%r21, %r20, %r18;
	cvt.u64.u32 	%rd33, %r21;
	shl.b64 	%rd34, %rd15, 2;
	add.s64 	%rd35, %rd32, %rd34;
	ld.global.u32 	%r22, [%rd35];
	add.s32 	%r23, %r17, %r10;
	shl.b32 	%r24, %r23, 7;
	add.s32 	%r25, %r24, %r22;
	cvt.u64.u32 	%rd36, %r25;
	add.s64 	%rd37, %rd35, %rd34;
	ld.global.u32 	%r26, [%rd37];
	add.s32 	%r27, %r15, %r11;
	shl.b32 	%r28, %r27, 7;
	add.s32 	%r29, %r26, %r28;
	cvt.u64.u32 	%rd38, %r29;
	add.s64 	%rd39, %rd37, %rd34;
	ld.global.u32 	%r30, [%rd39];
	add.s32 	%r31, %r17, %r11;
	shl.b32 	%r32, %r31, 7;
	add.s32 	%r33, %r30, %r32;
	shl.b64 	%rd40, %rd16, 15;
	sub.s64 	%rd41, %rd36, %rd40;
	add.s64 	%rd42, %rd41, %rd38;
	shl.b64 	%rd43, %rd42, 8;
	mul.wide.u32 	%rd44, %r33, 65536;
	mad.lo.s64 	%rd45, %rd16, -1073758208, %rd33;
	add.s64 	%rd46, %rd45, %rd44;
	add.s64 	%rd47, %rd46, %rd43;
	mul.lo.s64 	%rd48, %rd47, %rd17;
	mul.hi.s64 	%rd49, %rd48, 2306441298735155403;
	shr.s64 	%rd50, %rd49, 13;
	shr.u64 	%rd51, %rd49, 63;
	cvt.u32.u64 	%r34, %rd51;
	cvt.u32.u64 	%r35, %rd50;
	add.s32 	%r36, %r35, %r34;
	mov.b64 	%rd52, 65519;
	cvt.u32.u64 	%r37, %rd52;
	mul.lo.s32 	%r38, %r36, %r37;
	cvt.u32.u64 	%r39, %rd48;
	sub.s32 	%r40, %r39, %r38;
	and.b32  	%r41, %r40, 65535;
	add.s32 	%r42, %r41, 65519;
	mul.hi.u32 	%r43, %r42, 131107;
	shr.u32 	%r44, %r43, 1;
	mul.lo.s32 	%r45, %r44, 65519;
	sub.s32 	%r46, %r42, %r45;
	cvta.to.global.u64 	%rd53, %rd9;
	shl.b64 	%rd54, %rd1, 1;
	add.s64 	%rd55, %rd53, %rd54;
	st.global.u16 	[%rd55], %r46;
$L__BB0_5:
	ret;

}
	// .globl	reconstructAndCompare
.visible .entry reconstructAndCompare(
	.param .u64 .ptr .align 1 reconstructAndCompare_param_0,
	.param .u64 .ptr .align 1 reconstructAndCompare_param_1,
	.param .u64 .ptr .align 1 reconstructAndCompare_param_2,
	.param .u64 .ptr .align 1 reconstructAndCompare_param_3,
	.param .u64 .ptr .align 1 reconstructAndCompare_param_4,
	.param .u64 .ptr .align 1 reconstructAndCompare_param_5,
	.param .u64 .ptr .align 1 reconstructAndCompare_param_6,
	.param .f64 reconstructAndCompare_param_7,
	.param .u64 reconstructAndCompare_param_8
)
{
	.reg .pred 	%p<3>;
	.reg .b16 	%rs<4>;
	.reg .b32 	%r<23>;
	.reg .b64 	%rd<26>;
	.reg .b64 	%fd<8>;

	ld.param.u64 	%rd3, [reconstructAndCompare_param_1];
	ld.param.u64 	%rd4, [reconstructAndCompare_param_2];
	ld.param.u64 	%rd5, [reconstructAndCompare_param_3];
	ld.param.u64 	%rd6, [reconstructAndCompare_param_4];
	ld.param.u64 	%rd7, [reconstructAndCompare_param_5];
	ld.param.u64 	%rd8, [reconstructAndCompare_param_6];
	ld.param.f64 	%fd1, [reconstructAndCompare_param_7];
	ld.param.u64 	%rd9, [reconstructAndCompare_param_8];
	mov.u32 	%r1, %ctaid.x;
	mov.u32 	%r2, %ntid.x;
	mov.u32 	%r3, %tid.x;
	mad.lo.s32 	%r4, %r1, %r2, %r3;
	cvt.u64.u32 	%rd1, %r4;
	setp.le.u64 	%p1, %rd9, %rd1;
	@%p1 bra 	$L__BB1_2;
	ld.param.u64 	%rd25, [reconstructAndCompare_param_0];
	cvta.to.global.u64 	%rd10, %rd25;
	cvta.to.global.u64 	%rd11, %rd3;
	cvta.to.global.u64 	%rd12, %rd4;
	cvta.to.global.u64 	%rd13, %rd5;
	cvta.to.global.u64 	%rd14, %rd6;
	cvta.to.global.u64 	%rd15, %rd7;
	cvta.to.global.u64 	%rd16, %rd8;
	shl.b64 	%rd17, %rd1, 1;
	add.s64 	%rd18, %rd10, %rd17;
	ld.global.u16 	%r5, [%rd18];
	add.s64 	%rd19, %rd11, %rd17;
	ld.global.u16 	%r6, [%rd19];
	add.s32 	%r7, %r6, %r5;
	add.s64 	%rd20, %rd12, %rd17;
	ld.global.u16 	%r8, [%rd20];
	add.s32 	%r9, %r7, %r8;
	mul.hi.u32 	%r10, %r9, 262213;
	shr.u32 	%r11, %r10, 2;
	mul.lo.s32 	%r12, %r11, 65519;
	sub.s32 	%r13, %r9, %r12;
	cvt.u16.u32 	%rs1, %r13;
	add.s64 	%rd21, %rd13, %rd17;
	ld.global.u16 	%r14, [%rd21];
	add.s64 	%rd22, %rd14, %rd17;
	ld.global.u16 	%r15, [%rd22];
	add.s32 	%r16, %r15, %r14;
	add.s64 	%rd23, %rd15, %rd17;
	ld.global.u16 	%r17, [%rd23];
	add.s32 	%r18, %r16, %r17;
	mul.hi.u32 	%r19, %r18, 262213;
	shr.u32 	%r20, %r19, 2;
	mul.lo.s32 	%r21, %r20, 65519;
	sub.s32 	%r22, %r18, %r21;
	cvt.u16.u32 	%rs2, %r22;
	cvt.rn.f64.s16 	%fd2, %rs1;
	add.f64 	%fd3, %fd1, %fd1;
	mov.f64 	%fd4, 0d3FF0000000000000;
	sub.f64 	%fd5, %fd4, %fd3;
	cvt.rn.f64.s16 	%fd6, %rs2;
	mul.f64 	%fd7, %fd5, %fd6;
	setp.lt.f64 	%p2, %fd7, %fd2;
	selp.u16 	%rs3, 1, 0, %p2;
	add.s64 	%rd24, %rd16, %rd1;
	st.global.u8 	[%rd24], %rs3;
$L__BB1_2:
	ret;

}
	// .globl	reconstructDebug
.visible .entry reconstructDebug(
	.param .u64 .ptr .align 1 reconstructDebug_param_0,
	.param .u64 .ptr .align 1 reconstructDebug_param_1,
	.param .u64 .ptr .align 1 reconstructDebug_param_2,
	.param .u64 .ptr .align 1 reconstructDebug_param_3,
	.param .u64 .ptr .align 1 reconstructDebug_param_4,
	.param .u64 .ptr .align 1 reconstructDebug_param_5,
	.param .u64 .ptr .align 1 reconstructDebug_param_6,
	.param .u64 .ptr .align 1 reconstructDebug_param_7,
	.param .u64 .ptr .align 1 reconstructDebug_param_8,
	.param .u64 reconstructDebug_param_9
)
{
	.reg .pred 	%p<3>;
	.reg .b16 	%rs<3>;
	.reg .b32 	%r<26>;
	.reg .b64 	%rd<36>;
	.reg .b64 	%fd<10>;

	ld.param.u64 	%rd3, [reconstructDebug_param_1];
	ld.param.u64 	%rd5, [reconstructDebug_param_3];
	ld.param.u64 	%rd6, [reconstructDebug_param_4];
	ld.param.u64 	%rd9, [reconstructDebug_param_7];
	ld.param.u64 	%rd10, [reconstructDebug_param_8];
	ld.param.u64 	%rd11, [reconstructDebug_param_9];
	mov.u32 	%r1, %ctaid.x;
	mov.u32 	%r2, %ntid.x;
	mov.u32 	%r3, %tid.x;
	mad.lo.s32 	%r4, %r1, %r2, %r3;
	cvt.u64.u32 	%rd1, %r4;
	setp.le.u64 	%p1, %rd11, %rd1;
	@%p1 bra 	$L__BB2_2;
	ld.param.u64 	%rd35, [reconstructDebug_param_6];
	ld.param.u64 	%rd34, [reconstructDebug_param_5];
	ld.param.u64 	%rd33, [reconstructDebug_param_2];
	ld.param.u64 	%rd32, [reconstructDebug_param_0];
	cvta.to.global.u64 	%rd12, %rd32;
	cvta.to.global.u64 	%rd13, %rd3;
	cvta.to.global.u64 	%rd14, %rd33;
	cvta.to.global.u64 	%rd15, %rd5;
	cvta.to.global.u64 	%rd16, %rd6;
	cvta.to.global.u64 	%rd17, %rd34;
	cvta.to.global.u64 	%rd18, %rd9;
	cvta.to.global.u64 	%rd19, %rd35;
	cvta.to.global.u64 	%rd20, %rd10;
	shl.b64 	%rd21, %rd1, 1;
	add.s64 	%rd22, %rd12, %rd21;
	ld.global.u16 	%r5, [%rd22];
	add.s64 	%rd23, %rd13, %rd21;
	ld.global.u16 	%r6, [%rd23];
	add.s32 	%r7, %r6, %r5;
	add.s64 	%rd24, %rd14, %rd21;
	ld.global.u16 	%r8, [%rd24];
	add.s32 	%r9, %r7, %r8;
	mul.hi.u32 	%r11, %r9, -2146926447;
	shr.u32 	%r12, %r11, 15;
	mul.lo.s32 	%r13, %r12, 65519;
	sub.s32 	%r14, %r9, %r13;
	add.s64 	%rd25, %rd15, %rd21;
	ld.global.u16 	%r15, [%rd25];
	add.s64 	%rd26, %rd16, %rd21;
	ld.global.u16 	%r16, [%rd26];
	add.s32 	%r17, %r16, %r15;
	add.s64 	%rd27, %rd17, %rd21;
	ld.global.u16 	%r18, [%rd27];
	add.s32 	%r19, %r17, %r18;
	mul.hi.u32 	%r20, %r19, 262213;
	shr.u32 	%r21, %r20, 2;
	mul.lo.s32 	%r22, %r21, 65519;
	sub.s32 	%r23, %r19, %r22;
	cvt.u16.u32 	%rs1, %r23;
	add.s64 	%rd28, %rd18, %rd21;
	st.global.u16 	[%rd28], %r14;
	setp.gt.u32 	%p2, %r14, 32759;
	selp.b32 	%r24, 32776, 32759, %p2;
	add.s32 	%r25, %r24, %r14;
	cvt.u16.u32 	%rs2, %r25;
	cvt.rn.f64.u16 	%fd1, %rs2;
	cvt.rn.f64.u16 	%fd2, %rs1;
	add.f64 	%fd3, %fd2, %fd2;
	div.rn.f64 	%fd4, %fd1, %fd3;
	mov.f64 	%fd5, 0d3FE0000000000000;
	sub.f64 	%fd6, %fd5, %fd4;
	mov.f64 	%fd7, 0d40DFFDC000000000;
	div.rn.f64 	%fd8, %fd7, %fd3;
	add.f64 	%fd9, %fd8, %fd6;
	shl.b64 	%rd29, %rd1, 3;
	add.s64 	%rd30, %rd19, %rd29;
	st.global.f64 	[%rd30], %fd9;
	add.s64 	%rd31, %rd20, %rd21;
	st.global.u16 	[%rd31], %rs1;
$L__BB2_2:
	ret;

}


// ===== COMPILED SASS (sm_100) =====

	.target	sm_100

	.elftype	@"ET_EXEC"


//--------------------- .note.nv.tkinfo           --------------------------
	.section	.note.nv.tkinfo,"",@"SHT_NOTE"
	.sectionflags	@"SHF_NOTE_NV_TKINFO"
	.tkinfo
        /*0018*/ 	.word	0x00000002
        /*0030*/ 	.string	""
        /*0030*/ 	.string	"ptxas"
        /*0030*/ 	.string	"Cuda compilation tools, release 13.0, V13.0.88"
        /*0030*/ 	.string	"Build cuda_13.0.r13.0/compiler.36424714_0"
        /*0030*/ 	.string	"-arch sm_100 -m 64 "



//--------------------- .note.nv.cuinfo           --------------------------
	.section	.note.nv.cuinfo,"",@"SHT_NOTE"
	.sectionflags	@"SHF_NOTE_NV_CUINFO"
        /*0018*/ 	.short	0x0002
        /*001a*/ 	.short	0x0064
        /*001c*/ 	.short	0x0082
	.zero		2


//--------------------- .nv.info                  --------------------------
	.section	.nv.info,"",@"SHT_CUDA_INFO"
	.align	4


	//----- nvinfo : EIATTR_REGCOUNT
	.align		4
        /*0000*/ 	.byte	0x04, 0x2f
        /*0002*/ 	.short	(.L_1 - .L_0)
	.align		4
.L_0:
        /*0004*/ 	.word	index@(matmul)
        /*0008*/ 	.word	0x00000018


	//----- nvinfo : EIATTR_FRAME_SIZE
	.align		4
.L_1:
        /*000c*/ 	.byte	0x04, 0x11
        /*000e*/ 	.short	(.L_3 - .L_2)
	.align		4
.L_2:
        /*0010*/ 	.word	index@($__internal_1_$__cuda_sm20_div_u64)
        /*0014*/ 	.word	0x00000000


	//----- nvinfo : EIATTR_FRAME_SIZE
	.align		4
.L_3:
        /*0018*/ 	.byte	0x04, 0x11
        /*001a*/ 	.short	(.L_5 - .L_4)
	.align		4
.L_4:
        /*001c*/ 	.word	index@(matmul)
        /*0020*/ 	.word	0x00000000


	//----- nvinfo : EIATTR_REGCOUNT
	.align		4
.L_5:
        /*0024*/ 	.byte	0x04, 0x2f
        /*0026*/ 	.short	(.L_7 - .L_6)
	.align		4
.L_6:
        /*0028*/ 	.word	index@(reconstructAndCompare)
        /*002c*/ 	.word	0x00000015


	//----- nvinfo : EIATTR_FRAME_SIZE
	.align		4
.L_7:
        /*0030*/ 	.byte	0x04, 0x11
        /*0032*/ 	.short	(.L_9 - .L_8)
	.align		4
.L_8:
        /*0034*/ 	.word	index@(reconstructAndCompare)
        /*0038*/ 	.word	0x00000000


	//----- nvinfo : EIATTR_REGCOUNT
	.align		4
.L_9:
        /*003c*/ 	.byte	0x04, 0x2f
        /*003e*/ 	.short	(.L_11 - .L_10)
	.align		4
.L_10:
        /*0040*/ 	.word	index@(reconstructDebug)
        /*0044*/ 	.word	0x0000001f


	//----- nvinfo : EIATTR_FRAME_SIZE
	.align		4
.L_11:
        /*0048*/ 	.byte	0x04, 0x11
        /*004a*/ 	.short	(.L_13 - .L_12)
	.align		4
.L_12:
        /*004c*/ 	.word	index@($__internal_0_$__cuda_sm20_div_rn_f64_full)
        /*0050*/ 	.word	0x00000000


	//----- nvinfo : EIATTR_FRAME_SIZE
	.align		4
.L_13:
        /*0054*/ 	.byte	0x04, 0x11
        /*0056*/ 	.short	(.L_15 - .L_14)
	.align		4
.L_14:
        /*0058*/ 	.word	index@(reconstructDebug)
        /*005c*/ 	.word	0x00000000


	//----- nvinfo : EIATTR_MIN_STACK_SIZE
	.align		4
.L_15:
        /*0060*/ 	.byte	0x04, 0x12
        /*0062*/ 	.short	(.L_17 - .L_16)
	.align		4
.L_16:
        /*0064*/ 	.word	index@(reconstructDebug)
        /*0068*/ 	.word	0x00000000


	//----- nvinfo : EIATTR_MIN_STACK_SIZE
	.align		4
.L_17:
        /*006c*/ 	.byte	0x04, 0x12
        /*006e*/ 	.short	(.L_19 - .L_18)
	.align		4
.L_18:
        /*0070*/ 	.word	index@(reconstructAndCompare)
        /*0074*/ 	.word	0x00000000


	//----- nvinfo : EIATTR_MIN_STACK_SIZE
	.align		4
.L_19:
        /*0078*/ 	.byte	0x04, 0x12
        /*007a*/ 	.short	(.L_21 - .L_20)
	.align		4
.L_20:
        /*007c*/ 	.word	index@(matmul)
        /*0080*/ 	.word	0x00000000
.L_21:


//--------------------- .nv.compat                --------------------------
	.section	.nv.compat,"",@"SHT_CUDA_COMPAT_INFO"
	.align	4
        /*0000*/ 	.byte	0x02, 0x09, 0x00, 0x00, 0x02, 0x02, 0x01, 0x00, 0x02, 0x05, 0x05, 0x00, 0x03, 0x07, 0x01, 0x01
        /*0010*/ 	.byte	0x02, 0x03, 0x00, 0x00, 0x02, 0x06, 0x01, 0x00, 0x04, 0x0b, 0x08, 0x00, 0x01, 0x00, 0x00, 0x00
        /*0020*/ 	.byte	0x00, 0x00, 0x00, 0x00


//--------------------- .nv.info.reconstructDebug --------------------------
	.section	.nv.info.reconstructDebug,"",@"SHT_CUDA_INFO"
	.sectionflags	@""
	.align	4


	//----- nvinfo : EIATTR_CUDA_API_VERSION
	.align		4
        /*0000*/ 	.byte	0x04, 0x37
        /*0002*/ 	.short	(.L_23 - .L_22)
.L_22:
        /*0004*/ 	.word	0x00000082


	//----- nvinfo : EIATTR_KPARAM_INFO
	.align		4
.L_23:
        /*0008*/ 	.byte	0x04, 0x17
        /*000a*/ 	.short	(.L_25 - .L_24)
.L_24:
        /*000c*/ 	.word	0x00000000
        /*0010*/ 	.short	0x0009
        /*0012*/ 	.short	0x0048
        /*0014*/ 	.byte	0x00, 0xf0, 0x21, 0x00


	//----- nvinfo : EIATTR_KPARAM_INFO
	.align		4
.L_25:
        /*0018*/ 	.byte	0x04, 0x17
        /*001a*/ 	.short	(.L_27 - .L_26)
.L_26:
        /*001c*/ 	.word	0x00000000
        /*0020*/ 	.short	0x0008
        /*0022*/ 	.short	0x0040
        /*0024*/ 	.byte	0x00, 0xf5, 0x21, 0x00


	//----- nvinfo : EIATTR_KPARAM_INFO
	.align		4
.L_27:
        /*0028*/ 	.byte	0x04, 0x17
        /*002a*/ 	.short	(.L_29 - .L_28)
.L_28:
        /*002c*/ 	.word	0x00000000
        /*0030*/ 	.short	0x0007
        /*0032*/ 	.short	0x0038
        /*0034*/ 	.byte	0x00, 0xf5, 0x21, 0x00


	//----- nvinfo : EIATTR_KPARAM_INFO
	.align		4
.L_29:
        /*0038*/ 	.byte	0x04, 0x17
        /*003a*/ 	.short	(.L_31 - .L_30)
.L_30:
        /*003c*/ 	.word	0x00000000
        /*0040*/ 	.short	0x0006
        /*0042*/ 	.short	0x0030
        /*0044*/ 	.byte	0x00, 0xf5, 0x21, 0x00


	//----- nvinfo : EIATTR_KPARAM_INFO
	.align		4
.L_31:
        /*0048*/ 	.byte	0x04, 0x17
        /*004a*/ 	.short	(.L_33 - .L_32)
.L_32:
        /*004c*/ 	.word	0x00000000
        /*0050*/ 	.short	0x0005
        /*0052*/ 	.short	0x0028
        /*0054*/ 	.byte	0x00, 0xf5, 0x21, 0x00


	//----- nvinfo : EIATTR_KPARAM_INFO
	.align		4
.L_33:
        /*0058*/ 	.byte	0x04, 0x17
        /*005a*/ 	.short	(.L_35 - .L_34)
.L_34:
        /*005c*/ 	.word	0x00000000
        /*0060*/ 	.short	0x0004
        /*0062*/ 	.short	0x0020
        /*0064*/ 	.byte	0x00, 0xf5, 0x21, 0x00


	//----- nvinfo : EIATTR_KPARAM_INFO
	.align		4
.L_35:
        /*0068*/ 	.byte	0x04, 0x17
        /*006a*/ 	.short	(.L_37 - .L_36)
.L_36:
        /*006c*/ 	.word	0x00000000
        /*0070*/ 	.short	0x0003
        /*0072*/ 	.short	0x0018
        /*0074*/ 	.byte	0x00, 0xf5, 0x21, 0x00


	//----- nvinfo : EIATTR_KPARAM_INFO
	.align		4
.L_37:
        /*0078*/ 	.byte	0x04, 0x17
        /*007a*/ 	.short	(.L_39 - .L_38)
.L_38:
        /*007c*/ 	.word	0x00000000
        /*0080*/ 	.short	0x0002
        /*0082*/ 	.short	0x0010
        /*0084*/ 	.byte	0x00, 0xf5, 0x21, 0x00


	//----- nvinfo : EIATTR_KPARAM_INFO
	.align		4
.L_39:
        /*0088*/ 	.byte	0x04, 0x17
        /*008a*/ 	.short	(.L_41 - .L_40)
.L_40:
        /*008c*/ 	.word	0x00000000
        /*0090*/ 	.short	0x0001
        /*0092*/ 	.short	0x0008
        /*0094*/ 	.byte	0x00, 0xf5, 0x21, 0x00


	//----- nvinfo : EIATTR_KPARAM_INFO
	.align		4
.L_41:
        /*0098*/ 	.byte	0x04, 0x17
        /*009a*/ 	.short	(.L_43 - .L_42)
.L_42:
        /*009c*/ 	.word	0x00000000
        /*00a0*/ 	.short	0x0000
        /*00a2*/ 	.short	0x0000
        /*00a4*/ 	.byte	0x00, 0xf5, 0x21, 0x00


	//----- nvinfo : EIATTR_SPARSE_MMA_MASK
	.align		4
.L_43:
        /*00a8*/ 	.byte	0x03, 0x50
        /*00aa*/ 	.short	0x0000


	//----- nvinfo : EIATTR_MAXREG_COUNT
	.align		4
        /*00ac*/ 	.byte	0x03, 0x1b
        /*00ae*/ 	.short	0x00ff


	//----- nvinfo : EIATTR_MERCURY_ISA_VERSION
	.align		4
        /*00b0*/ 	.byte	0x03, 0x5f
        /*00b2*/ 	.short	0x0101


	//----- nvinfo : EIATTR_VRC_CTA_INIT_COUNT
	.align		4
        /*00b4*/ 	.byte	0x02, 0x4a
	.zero		1
	.zero		1


	//----- nvinfo : EIATTR_EXIT_INSTR_OFFSETS
	.align		4
        /*00b8*/ 	.byte	0x04, 0x1c
        /*00ba*/ 	.short	(.L_45 - .L_44)


	//   ....[0]....
.L_44:
        /*00bc*/ 	.word	0x00000080


	//   ....[1]....
        /*00c0*/ 	.word	0x000006a0


	//----- nvinfo : EIATTR_CRS_STACK_SIZE
	.align		4
.L_45:
        /*00c4*/ 	.byte	0x04, 0x1e
        /*00c6*/ 	.short	(.L_47 - .L_46)
.L_46:
        /*00c8*/ 	.word	0x00000000


	//----- nvinfo : EIATTR_CBANK_PARAM_SIZE
	.align		4
.L_47:
        /*00cc*/ 	.byte	0x03, 0x19
        /*00ce*/ 	.short	0x0050


	//----- nvinfo : EIATTR_PARAM_CBANK
	.align		4
        /*00d0*/ 	.byte	0x04, 0x0a
        /*00d2*/ 	.short	(.L_49 - .L_48)
	.align		4
.L_48:
        /*00d4*/ 	.word	index@(.nv.constant0.reconstructDebug)
        /*00d8*/ 	.short	0x0380
        /*00da*/ 	.short	0x0050


	//----- nvinfo : EIATTR_SW_WAR
	.align		4
.L_49:
        /*00dc*/ 	.byte	0x04, 0x36
        /*00de*/ 	.short	(.L_51 - .L_50)
.L_50:
        /*00e0*/ 	.word	0x00000008
.L_51:


//--------------------- .nv.info.reconstructAndCompare --------------------------
	.section	.nv.info.reconstructAndCompare,"",@"SHT_CUDA_INFO"
	.sectionflags	@""
	.align	4


	//----- nvinfo : EIATTR_CUDA_API_VERSION
	.align		4
        /*0000*/ 	.byte	0x04, 0x37
        /*0002*/ 	.short	(.L_53 - .L_52)
.L_52:
        /*0004*/ 	.word	0x00000082


	//----- nvinfo : EIATTR_KPARAM_INFO
	.align		4
.L_53:
        /*0008*/ 	.byte	0x04, 0x17
        /*000a*/ 	.short	(.L_55 - .L_54)
.L_54:
        /*000c*/ 	.word	0x00000000
        /*0010*/ 	.short	0x0008
        /*0012*/ 	.short	0x0040
        /*0014*/ 	.byte	0x00, 0xf0, 0x21, 0x00


	//----- nvinfo : EIATTR_KPARAM_INFO
	.align		4
.L_55:
        /*0018*/ 	.byte	0x04, 0x17
        /*001a*/ 	.short	(.L_57 - .L_56)
.L_56:
        /*001c*/ 	.word	0x00000000
        /*0020*/ 	.short	0x0007
        /*0022*/ 	.short	0x0038
        /*0024*/ 	.byte	0x00, 0xf0, 0x21, 0x00


	//----- nvinfo : EIATTR_KPARAM_INFO
	.align		4
.L_57:
        /*0028*/ 	.byte	0x04, 0x17
        /*002a*/ 	.short	(.L_59 - .L_58)
.L_58:
        /*002c*/ 	.word	0x00000000
        /*0030*/ 	.short	0x0006
        /*0032*/ 	.short	0x0030
        /*0034*/ 	.byte	0x00, 0xf5, 0x21, 0x00


	//----- nvinfo : EIATTR_KPARAM_INFO
	.align		4
.L_59:
        /*0038*/ 	.byte	0x04, 0x17
        /*003a*/ 	.short	(.L_61 - .L_60)
.L_60:
        /*003c*/ 	.word	0x00000000
        /*0040*/ 	.short	0x0005
        /*0042*/ 	.short	0x0028
        /*0044*/ 	.byte	0x00, 0xf5, 0x21, 0x00


	//----- nvinfo : EIATTR_KPARAM_INFO
	.align		4
.L_61:
        /*0048*/ 	.byte	0x04, 0x17
        /*004a*/ 	.short	(.L_63 - .L_62)
.L_62:
        /*004c*/ 	.word	0x00000000
        /*0050*/ 	.short	0x0004
        /*0052*/ 	.short	0x0020
        /*0054*/ 	.byte	0x00, 0xf5, 0x21, 0x00


	//----- nvinfo : EIATTR_KPARAM_INFO
	.align		4
.L_63:
        /*0058*/ 	.byte	0x04, 0x17
        /*005a*/ 	.short	(.L_65 - .L_64)
.L_64:
        /*005c*/ 	.word	0x00000000
        /*0060*/ 	.short	0x0003
        /*0062*/ 	.short	0x0018
        /*0064*/ 	.byte	0x00, 0xf5, 0x21, 0x00


	//----- nvinfo : EIATTR_KPARAM_INFO
	.align		4
.L_65:
        /*0068*/ 	.byte	0x04, 0x17
        /*006a*/ 	.short	(.L_67 - .L_66)
.L_66:
        /*006c*/ 	.word	0x00000000
        /*0070*/ 	.short	0x0002
        /*0072*/ 	.short	0x0010
        /*0074*/ 	.byte	0x00, 0xf5, 0x21, 0x00


	//----- nvinfo : EIATTR_KPARAM_INFO
	.align		4
.L_67:
        /*0078*/ 	.byte	0x04, 0x17
        /*007a*/ 	.short	(.L_69 - .L_68)
.L_68:
        /*007c*/ 	.word	0x00000000
        /*0080*/ 	.short	0x0001
        /*0082*/ 	.short	0x0008
        /*0084*/ 	.byte	0x00, 0xf5, 0x21, 0x00


	//----- nvinfo : EIATTR_KPARAM_INFO
	.align		4
.L_69:
        /*0088*/ 	.byte	0x04, 0x17
        /*008a*/ 	.short	(.L_71 - .L_70)
.L_70:
        /*008c*/ 	.word	0x00000000
        /*0090*/ 	.short	0x0000
        /*0092*/ 	.short	0x0000
        /*0094*/ 	.byte	0x00, 0xf5, 0x21, 0x00


	//----- nvinfo : EIATTR_SPARSE_MMA_MASK
	.align		4
.L_71:
        /*0098*/ 	.byte	0x03, 0x50
        /*009a*/ 	.short	0x0000


	//----- nvinfo : EIATTR_MAXREG_COUNT
	.align		4
        /*009c*/ 	.byte	0x03, 0x1b
        /*009e*/ 	.short	0x00ff


	//----- nvinfo : EIATTR_MERCURY_ISA_VERSION
	.align		4
        /*00a0*/ 	.byte	0x03, 0x5f
        /*00a2*/ 	.short	0x0101


	//----- nvinfo : EIATTR_VRC_CTA_INIT_COUNT
	.align		4
        /*00a4*/ 	.byte	0x02, 0x4a
	.zero		1
	.zero		1


	//----- nvinfo : EIATTR_EXIT_INSTR_OFFSETS
	.align		4
        /*00a8*/ 	.byte	0x04, 0x1c
        /*00aa*/ 	.short	(.L_73 - .L_72)


	//   ....[0]....
.L_72:
        /*00ac*/ 	.word	0x00000080


	//   ....[1]....
        /*00b0*/ 	.word	0x00000350


	//----- nvinfo : EIATTR_CBANK_PARAM_SIZE
	.align		4
.L_73:
        /*00b4*/ 	.byte	0x03, 0x19
        /*00b6*/ 	.short	0x0048


	//----- nvinfo : EIATTR_PARAM_CBANK
	.align		4
        /*00b8*/ 	.byte	0x04, 0x0a
        /*00ba*/ 	.short	(.L_75 - .L_74)
	.align		4
.L_74:
        /*00bc*/ 	.word	index@(.nv.constant0.reconstructAndCompare)
        /*00c0*/ 	.short	0x0380
        /*00c2*/ 	.short	0x0048


	//----- nvinfo : EIATTR_SW_WAR
	.align		4
.L_75:
        /*00c4*/ 	.byte	0x04, 0x36
        /*00c6*/ 	.short	(.L_77 - .L_76)
.L_76:
        /*00c8*/ 	.word	0x00000008
.L_77:


//--------------------- .nv.info.matmul           --------------------------
	.section	.nv.info.matmul,"",@"SHT_CUDA_INFO"
	.sectionflags	@""
	.align	4


	//----- nvinfo : EIATTR_CUDA_API_VERSION
	.align		4
        /*0000*/ 	.byte	0x04, 0x37
        /*0002*/ 	.short	(.L_79 - .L_78)
.L_78:
        /*0004*/ 	.word	0x00000082


	//----- nvinfo : EIATTR_KPARAM_INFO
	.align		4
.L_79:
        /*0008*/ 	.byte	0x04, 0x17
        /*000a*/ 	.short	(.L_81 - .L_80)
.L_80:
        /*000c*/ 	.word	0x00000000
        /*0010*/ 	.short	0x000b
        /*0012*/ 	.short	0x0058
        /*0014*/ 	.byte	0x00, 0xf5, 0x21, 0x00


	//----- nvinfo : EIATTR_KPARAM_INFO
	.align		4
.L_81:
        /*0018*/ 	.byte	0x04, 0x17
        /*001a*/ 	.short	(.L_83 - .L_82)
.L_82:
        /*001c*/ 	.word	0x00000000
        /*0020*/ 	.short	0x000a
        /*0022*/ 	.short	0x0050
        /*0024*/ 	.byte	0x00, 0xf5, 0x21, 0x00


	//----- nvinfo : EIATTR_KPARAM_INFO
	.align		4
.L_83:
        /*0028*/ 	.byte	0x04, 0x17
        /*002a*/ 	.short	(.L_85 - .L_84)
.L_84:
        /*002c*/ 	.word	0x00000000
        /*0030*/ 	.short	0x0009
        /*0032*/ 	.short	0x0048
        /*0034*/ 	.byte	0x00, 0xf0, 0x21, 0x00


	//----- nvinfo : EIATTR_KPARAM_INFO
	.align		4
.L_85:
        /*0038*/ 	.byte	0x04, 0x17
        /*003a*/ 	.short	(.L_87 - .L_86)
.L_86:
        /*003c*/ 	.word	0x00000000
        /*0040*/ 	.short	0x0008
        /*0042*/ 	.short	0x0040
        /*0044*/ 	.byte	0x00, 0xf0, 0x21, 0x00


	//----- nvinfo : EIATTR_KPARAM_INFO
	.align		4
.L_87:
        /*0048*/ 	.byte	0x04, 0x17
        /*004a*/ 	.short	(.L_89 - .L_88)
.L_88:
        /*004c*/ 	.word	0x00000000
        /*0050*/ 	.short	0x0007
        /*0052*/ 	.short	0x0038
        /*0054*/ 	.byte	0x00, 0xf0, 0x21, 0x00


	//----- nvinfo : EIATTR_KPARAM_INFO
	.align		4
.L_89:
        /*0058*/ 	.byte	0x04, 0x17
        /*005a*/ 	.short	(.L_91 - .L_90)
.L_90:
        /*005c*/ 	.word	0x00000000
        /*0060*/ 	.short	0x0006
        /*0062*/ 	.short	0x0030
        /*0064*/ 	.byte	0x00, 0xf0, 0x21, 0x00


	//----- nvinfo : EIATTR_KPARAM_INFO
	.align		4
.L_91:
        /*0068*/ 	.byte	0x04, 0x17
        /*006a*/ 	.short	(.L_93 - .L_92)
.L_92:
        /*006c*/ 	.word	0x00000000
        /*0070*/ 	.short	0x0005
        /*0072*/ 	.short	0x0028
        /*0074*/ 	.byte	0x00, 0xf5, 0x21, 0x00


	//----- nvinfo : EIATTR_KPARAM_INFO
	.align		4
.L_93:
        /*0078*/ 	.byte	0x04, 0x17
        /*007a*/ 	.short	(.L_95 - .L_94)
.L_94:
        /*007c*/ 	.word	0x00000000
        /*0080*/ 	.short	0x0004
        /*0082*/ 	.short	0x0020
        /*0084*/ 	.byte	0x00, 0xf5, 0x21, 0x00


	//----- nvinfo : EIATTR_KPARAM_INFO
	.align		4
.L_95:
        /*0088*/ 	.byte	0x04, 0x17
        /*008a*/ 	.short	(.L_97 - .L_96)
.L_96:
        /*008c*/ 	.word	0x00000000
        /*0090*/ 	.short	0x0003
        /*0092*/ 	.short	0x0018
        /*0094*/ 	.byte	0x00, 0xf5, 0x21, 0x00


	//----- nvinfo : EIATTR_KPARAM_INFO
	.align		4
.L_97:
        /*0098*/ 	.byte	0x04, 0x17
        /*009a*/ 	.short	(.L_99 - .L_98)
.L_98:
        /*009c*/ 	.word	0x00000000
        /*00a0*/ 	.short	0x0002
        /*00a2*/ 	.short	0x0010
        /*00a4*/ 	.byte	0x00, 0xf5, 0x21, 0x00


	//----- nvinfo : EIATTR_KPARAM_INFO
	.align		4
.L_99:
        /*00a8*/ 	.byte	0x04, 0x17
        /*00aa*/ 	.short	(.L_101 - .L_100)
.L_100:
        /*00ac*/ 	.word	0x00000000
        /*00b0*/ 	.short	0x0001
        /*00b2*/ 	.short	0x0008
        /*00b4*/ 	.byte	0x00, 0xf5, 0x21, 0x00


	//----- nvinfo : EIATTR_KPARAM_INFO
	.align		4
.L_101:
        /*00b8*/ 	.byte	0x04, 0x17
        /*00ba*/ 	.short	(.L_103 - .L_102)
.L_102:
        /*00bc*/ 	.word	0x00000000
        /*00c0*/ 	.short	0x0000
        /*00c2*/ 	.short	0x0000
        /*00c4*/ 	.byte	0x00, 0xf5, 0x21, 0x00


	//----- nvinfo : EIATTR_SPARSE_MMA_MASK
	.align		4
.L_103:
        /*00c8*/ 	.byte	0x03, 0x50
        /*00ca*/ 	.short	0x0000


	//----- nvinfo : EIATTR_MAXREG_COUNT
	.align		4
        /*00cc*/ 	.byte	0x03, 0x1b
        /*00ce*/ 	.short	0x00ff


	//----- nvinfo : EIATTR_MERCURY_ISA_VERSION
	.align		4
        /*00d0*/ 	.byte	0x03, 0x5f
        /*00d2*/ 	.short	0x0101


	//----- nvinfo : EIATTR_VRC_CTA_INIT_COUNT
	.align		4
        /*00d4*/ 	.byte	0x02, 0x4a
	.zero		1
	.zero		1


	//----- nvinfo : EIATTR_EXIT_INSTR_OFFSETS
	.align		4
        /*00d8*/ 	.byte	0x04, 0x1c
        /*00da*/ 	.short	(.L_105 - .L_104)


	//   ....[0]....
.L_104:
        /*00dc*/ 	.word	0x00000080


	//   ....[1]....
        /*00e0*/ 	.word	0x00000860


	//----- nvinfo : EIATTR_CRS_STACK_SIZE
	.align		4
.L_105:
        /*00e4*/ 	.byte	0x04, 0x1e
        /*00e6*/ 	.short	(.L_107 - .L_106)
.L_106:
        /*00e8*/ 	.word	0x00000000


	//----- nvinfo : EIATTR_CBANK_PARAM_SIZE
	.align		4
.L_107:
        /*00ec*/ 	.byte	0x03, 0x19
        /*00ee*/ 	.short	0x0060


	//----- nvinfo : EIATTR_PARAM_CBANK
	.align		4
        /*00f0*/ 	.byte	0x04, 0x0a
        /*00f2*/ 	.short	(.L_109 - .L_108)
	.align		4
.L_108:
        /*00f4*/ 	.word	index@(.nv.constant0.matmul)
        /*00f8*/ 	.short	0x0380
        /*00fa*/ 	.short	0x0060


	//----- nvinfo : EIATTR_SW_WAR
	.align		4
.L_109:
        /*00fc*/ 	.byte	0x04, 0x36
        /*00fe*/ 	.short	(.L_111 - .L_110)
.L_110:
        /*0100*/ 	.word	0x00000008
.L_111:


//--------------------- .nv.callgraph             --------------------------
	.section	.nv.callgraph,"",@"SHT_CUDA_CALLGRAPH"
	.align	4
	.sectionentsize	8
	.align		4
        /*0000*/ 	.word	0x00000000
	.align		4
        /*0004*/ 	.word	0xffffffff
	.align		4
        /*0008*/ 	.word	0x00000000
	.align		4
        /*000c*/ 	.word	0xfffffffe
	.align		4
        /*0010*/ 	.word	0x00000000
	.align		4
        /*0014*/ 	.word	0xfffffffd
	.align		4
        /*0018*/ 	.word	0x00000000
	.align		4
        /*001c*/ 	.word	0xfffffffc


//--------------------- .text.reconstructDebug    --------------------------
	.section	.text.reconstructDebug,"ax",@progbits
	.align	128
        .global         reconstructDebug
        .type           reconstructDebug,@function
        .size           reconstructDebug,(.L_x_14 - reconstructDebug)
        .other          reconstructDebug,@"STO_CUDA_ENTRY STV_DEFAULT"
reconstructDebug:
.text.reconstructDebug:
[----:B------:R-:W-:Y:S01]  /*0000*/  LDC R1, c[0x0][0x37c] ;  /* 0x0000df00ff017b82 */ /* 0x000fe20000000800 */
[----:B------:R-:W0:Y:S07]  /*0010*/  S2R R3, SR_TID.X ;  /* 0x0000000000037919 */ /* 0x000e2e0000002100 */
[----:B------:R-:W0:Y:S01]  /*0020*/  S2UR UR4, SR_CTAID.X ;  /* 0x00000000000479c3 */ /* 0x000e220000002500 */
[----:B------:R-:W1:Y:S07]  /*0030*/  LDCU.64 UR6, c[0x0][0x3c8] ;  /* 0x00007900ff0677ac */ /* 0x000e6e0008000a00 */
[----:B------:R-:W0:Y:S02]  /*0040*/  LDC R2, c[0x0][0x360] ;  /* 0x0000d800ff027b82 */ /* 0x000e240000000800 */
[----:B0-----:R-:W-:-:S05]  /*0050*/  IMAD R2, R2, UR4, R3 ;  /* 0x0000000402027c24 */ /* 0x001fca000f8e0203 */
[----:B-1----:R-:W-:-:S04]  /*0060*/  ISETP.GE.U32.AND P0, PT, R2, UR6, PT ;  /* 0x0000000602007c0c */ /* 0x002fc8000bf06070 */
[----:B------:R-:W-:-:S13]  /*0070*/  ISETP.GE.U32.AND.EX P0, PT, RZ, UR7, PT, P0 ;  /* 0x00000007ff007c0c */ /* 0x000fda000bf06100 */
[----:B------:R-:W-:Y:S05]  /*0080*/  @P0 EXIT ;  /* 0x000000000000094d */ /* 0x000fea0003800000 */
[----:B------:R-:W0:Y:S01]  /*0090*/  LDCU.128 UR8, c[0x0][0x3a0] ;  /* 0x00007400ff0877ac */ /* 0x000e220008000c00 */
[----:B------:R-:W-:Y:S01]  /*00a0*/  IMAD.SHL.U32 R3, R2, 0x2, RZ ;  /* 0x0000000202037824 */ /* 0x000fe200078e00ff */
[----:B------:R-:W-:Y:S01]  /*00b0*/  SHF.R.U32.HI R4, RZ, 0x1f, R2 ;  /* 0x0000001fff047819 */ /* 0x000fe20000011602 */
[----:B------:R-:W1:Y:S01]  /*00c0*/  LDCU.128 UR12, c[0x0][0x390] ;  /* 0x00007200ff0c77ac */ /* 0x000e620008000c00 */
[----:B------:R-:W2:Y:S01]  /*00d0*/  LDCU.64 UR4, c[0x0][0x358] ;  /* 0x00006b00ff0477ac */ /* 0x000ea20008000a00 */
[----:B------:R-:W3:Y:S01]  /*00e0*/  LDCU.64 UR6, c[0x0][0x3b8] ;  /* 0x00007700ff0677ac */ /* 0x000ee20008000a00 */
[C---:B0-----:R-:W-:Y:S02]  /*00f0*/  IADD3 R14, P1, PT, R3.reuse, UR8, RZ ;  /* 0x00000008030e7c10 */ /* 0x041fe4000ff3e0ff */
[C---:B------:R-:W-:Y:S02]  /*0100*/  IADD3 R16, P2, PT, R3.reuse, UR10, RZ ;  /* 0x0000000a03107c10 */ /* 0x040fe4000ff5e0ff */
[----:B-1----:R-:W-:-:S02]  /*0110*/  IADD3 R6, P0, PT, R3, UR14, RZ ;  /* 0x0000000e03067c10 */ /* 0x002fc4000ff1e0ff */
[C---:B------:R-:W-:Y:S02]  /*0120*/  IADD3.X R15, PT, PT, R4.reuse, UR9, RZ, P1, !PT ;  /* 0x00000009040f7c10 */ /* 0x040fe40008ffe4ff */
[C---:B------:R-:W-:Y:S02]  /*0130*/  IADD3.X R7, PT, PT, R4.reuse, UR15, RZ, P0, !PT ;  /* 0x0000000f04077c10 */ /* 0x040fe400087fe4ff */
[----:B------:R-:W-:Y:S01]  /*0140*/  IADD3.X R17, PT, PT, R4, UR11, RZ, P2, !PT ;  /* 0x0000000b04117c10 */ /* 0x000fe200097fe4ff */
[----:B------:R-:W0:Y:S01]  /*0150*/  LDCU.128 UR8, c[0x0][0x380] ;  /* 0x00007000ff0877ac */ /* 0x000e220008000c00 */
[----:B--2---:R-:W2:Y:S04]  /*0160*/  LDG.E.U16 R15, desc[UR4][R14.64] ;  /* 0x000000040e0f7981 */ /* 0x004ea8000c1e1500 */
[----:B------:R-:W2:Y:S04]  /*0170*/  LDG.E.U16 R6, desc[UR4][R6.64] ;  /* 0x0000000406067981 */ /* 0x000ea8000c1e1500 */
[----:B------:R-:W2:Y:S01]  /*0180*/  LDG.E.U16 R16, desc[UR4][R16.64] ;  /* 0x0000000410107981 */ /* 0x000ea2000c1e1500 */
[----:B------:R-:W-:-:S02]  /*0190*/  IADD3 R12, P2, PT, R3, UR12, RZ ;  /* 0x0000000c030c7c10 */ /* 0x000fc4000ff5e0ff */
[C---:B0-----:R-:W-:Y:S02]  /*01a0*/  IADD3 R10, P1, PT, R3.reuse, UR10, RZ ;  /* 0x0000000a030a7c10 */ /* 0x041fe4000ff3e0ff */
[----:B------:R-:W-:Y:S02]  /*01b0*/  IADD3 R8, P0, PT, R3, UR8, RZ ;  /* 0x0000000803087c10 */ /* 0x000fe4000ff1e0ff */
[C---:B------:R-:W-:Y:S02]  /*01c0*/  IADD3.X R11, PT, PT, R4.reuse, UR11, RZ, P1, !PT ;  /* 0x0000000b040b7c10 */ /* 0x040fe40008ffe4ff */
[C---:B------:R-:W-:Y:S02]  /*01d0*/  IADD3.X R9, PT, PT, R4.reuse, UR9, RZ, P0, !PT ;  /* 0x0000000904097c10 */ /* 0x040fe400087fe4ff */
[----:B------:R-:W-:Y:S02]  /*01e0*/  IADD3.X R13, PT, PT, R4, UR13, RZ, P2, !PT ;  /* 0x0000000d040d7c10 */ /* 0x000fe400097fe4ff */
[----:B------:R-:W4:Y:S04]  /*01f0*/  LDG.E.U16 R11, desc[UR4][R10.64] ;  /* 0x000000040a0b7981 */ /* 0x000f28000c1e1500 */
[----:B------:R-:W4:Y:S04]  /*0200*/  LDG.E.U16 R8, desc[UR4][R8.64] ;  /* 0x0000000408087981 */ /* 0x000f28000c1e1500 */
[----:B------:R-:W4:Y:S01]  /*0210*/  LDG.E.U16 R12, desc[UR4][R12.64] ;  /* 0x000000040c0c7981 */ /* 0x000f22000c1e1500 */
[----:B------:R-:W-:Y:S01]  /*0220*/  BSSY.RECONVERGENT B0, `(.L_x_0) ;  /* 0x0000026000007945 */ /* 0x000fe20003800200 */
[----:B--2---:R-:W-:-:S05]  /*0230*/  IADD3 R6, PT, PT, R16, R15, R6 ;  /* 0x0000000f10067210 */ /* 0x004fca0007ffe006 */
[----:B------:R-:W-:-:S05]  /*0240*/  IMAD.HI.U32 R0, R6, 0x40045, RZ ;  /* 0x0004004506007827 */ /* 0x000fca00078e00ff */
[----:B------:R-:W-:-:S05]  /*0250*/  SHF.R.U32.HI R5, RZ, 0x2, R0 ;  /* 0x00000002ff057819 */ /* 0x000fca0000011600 */
[----:B------:R-:W-:-:S04]  /*0260*/  IMAD R5, R5, -0xffef, R6 ;  /* 0xffff001105057824 */ /* 0x000fc800078e0206 */
[----:B------:R-:W0:Y:S01]  /*0270*/  I2F.F64.U16 R14, R5 ;  /* 0x00000005000e7312 */ /* 0x000e220000101800 */
[----:B----4-:R-:W-:Y:S01]  /*0280*/  IADD3 R0, PT, PT, R12, R11, R8 ;  /* 0x0000000b0c007210 */ /* 0x010fe20007ffe008 */
[----:B0-----:R-:W-:-:S04]  /*0290*/  DADD R14, R14, R14 ;  /* 0x000000000e0e7229 */ /* 0x001fc8000000000e */
[----:B------:R-:W-:Y:S02]  /*02a0*/  IMAD.HI.U32 R6, R0, -0x7ff77f6f, RZ ;  /* 0x8008809100067827 */ /* 0x000fe400078e00ff */
[----:B------:R-:W0:Y:S03]  /*02b0*/  MUFU.RCP64H R7, R15 ;  /* 0x0000000f00077308 */ /* 0x000e260000001800 */
[----:B------:R-:W-:Y:S01]  /*02c0*/  SHF.R.U32.HI R11, RZ, 0xf, R6 ;  /* 0x0000000fff0b7819 */ /* 0x000fe20000011606 */
[----:B------:R-:W-:-:S04]  /*02d0*/  IMAD.MOV.U32 R6, RZ, RZ, 0x1 ;  /* 0x00000001ff067424 */ /* 0x000fc800078e00ff */
[----:B------:R-:W-:-:S05]  /*02e0*/  IMAD R0, R11, -0xffef, R0 ;  /* 0xffff00110b007824 */ /* 0x000fca00078e0200 */
[----:B------:R-:W-:Y:S01]  /*02f0*/  ISETP.GT.U32.AND P0, PT, R0, 0x7ff7, PT ;  /* 0x00007ff70000780c */ /* 0x000fe20003f04070 */
[----:B0-----:R-:W-:-:S08]  /*0300*/  DFMA R8, -R14, R6, 1 ;  /* 0x3ff000000e08742b */ /* 0x001fd00000000106 */
[----:B------:R-:W-:-:S08]  /*0310*/  DFMA R8, R8, R8, R8 ;  /* 0x000000080808722b */ /* 0x000fd00000000008 */
[----:B------:R-:W-:Y:S01]  /*0320*/  DFMA R8, R6, R8, R6 ;  /* 0x000000080608722b */ /* 0x000fe20000000006 */
[C---:B------:R-:W-:Y:S02]  /*0330*/  VIADD R6, R0.reuse, 0x8008 ;  /* 0x0000800800067836 */ /* 0x040fe40000000000 */
[----:B------:R-:W-:-:S05]  /*0340*/  @!P0 VIADD R6, R0, 0x7ff7 ;  /* 0x00007ff700068836 */ /* 0x000fca0000000000 */
[----:B------:R-:W-:Y:S01]  /*0350*/  DFMA R10, -R14, R8, 1 ;  /* 0x3ff000000e0a742b */ /* 0x000fe20000000108 */
[----:B------:R-:W0:Y:S07]  /*0360*/  I2F.F64.U16 R6, R6 ;  /* 0x0000000600067312 */ /* 0x000e2e0000101800 */
[----:B------:R-:W-:-:S08]  /*0370*/  DFMA R10, R8, R10, R8 ;  /* 0x0000000a080a722b */ /* 0x000fd00000000008 */
[----:B0-----:R-:W-:-:S08]  /*0380*/  DMUL R12, R6, R10 ;  /* 0x0000000a060c7228 */ /* 0x001fd00000000000 */
[----:B------:R-:W-:Y:S01]  /*0390*/  DFMA R8, -R14, R12, R6 ;  /* 0x0000000c0e08722b */ /* 0x000fe20000000106 */
[----:B---3--:R-:W-:-:S07]  /*03a0*/  IADD3 R16, P0, PT, R3, UR6, RZ ;  /* 0x0000000603107c10 */ /* 0x008fce000ff1e0ff */
[----:B------:R-:W-:Y:S01]  /*03b0*/  DFMA R12, R10, R8, R12 ;  /* 0x000000080a0c722b */ /* 0x000fe2000000000c */
[----:B------:R-:W-:-:S05]  /*03c0*/  IADD3.X R17, PT, PT, R4, UR7, RZ, P0, !PT ;  /* 0x0000000704117c10 */ /* 0x000fca00087fe4ff */
[----:B------:R0:W-:Y:S04]  /*03d0*/  STG.E.U16 desc[UR4][R16.64], R0 ;  /* 0x0000000010007986 */ /* 0x0001e8000c101504 */
[----:B------:R-:W-:Y:S01]  /*03e0*/  FFMA R8, RZ, R15, R13 ;  /* 0x0000000fff087223 */ /* 0x000fe2000000000d */
[----:B------:R-:W-:-:S04]  /*03f0*/  FSETP.GEU.AND P1, PT, |R7|, 6.5827683646048100446e-37, PT ;  /* 0x036000000700780b */ /* 0x000fc80003f2e200 */
[----:B------:R-:W-:-:S13]  /*0400*/  FSETP.GT.AND P0, PT, |R8|, 1.469367938527859385e-39, PT ;  /* 0x001000000800780b */ /* 0x000fda0003f04200 */
[----:B0-----:R-:W-:Y:S05]  /*0410*/  @P0 BRA P1, `(.L_x_1) ;  /* 0x0000000000180947 */ /* 0x001fea0000800000 */
[----:B------:R-:W-:Y:S01]  /*0420*/  IMAD.MOV.U32 R8, RZ, RZ, R14 ;  /* 0x000000ffff087224 */ /* 0x000fe200078e000e */
[----:B------:R-:W-:Y:S01]  /*0430*/  MOV R0, 0x460 ;  /* 0x0000046000007802 */ /* 0x000fe20000000f00 */
[----:B------:R-:W-:-:S07]  /*0440*/  IMAD.MOV.U32 R9, RZ, RZ, R15 ;  /* 0x000000ffff097224 */ /* 0x000fce00078e000f */
[----:B------:R-:W-:Y:S05]  /*0450*/  CALL.REL.NOINC `($__internal_0_$__cuda_sm20_div_rn_f64_full) ;  /* 0x0000000000947944 */ /* 0x000fea0003c00000 */
[----:B------:R-:W-:Y:S02]  /*0460*/  IMAD.MOV.U32 R12, RZ, RZ, R18 ;  /* 0x000000ffff0c7224 */ /* 0x000fe400078e0012 */
[----:B------:R-:W-:-:S07]  /*0470*/  IMAD.MOV.U32 R13, RZ, RZ, R19 ;  /* 0x000000ffff0d7224 */ /* 0x000fce00078e0013 */
.L_x_1:
[----:B------:R-:W-:Y:S05]  /*0480*/  BSYNC.RECONVERGENT B0 ;  /* 0x0000000000007941 */ /* 0x000fea0003800200 */
.L_x_0:
[----:B------:R-:W0:Y:S01]  /*0490*/  MUFU.RCP64H R7, R15 ;  /* 0x0000000f00077308 */ /* 0x000e220000001800 */
[----:B------:R-:W-:Y:S01]  /*04a0*/  IMAD.MOV.U32 R6, RZ, RZ, 0x1 ;  /* 0x00000001ff067424 */ /* 0x000fe200078e00ff */
[----:B------:R-:W-:Y:S01]  /*04b0*/  BSSY.RECONVERGENT B0, `(.L_x_2) ;  /* 0x0000015000007945 */ /* 0x000fe20003800200 */
[----:B------:R-:W-:-:S04]  /*04c0*/  DADD R12, -R12, 0.5 ;  /* 0x3fe000000c0c7429 */ /* 0x000fc80000000100 */
[----:B0-----:R-:W-:-:S08]  /*04d0*/  DFMA R8, -R14, R6, 1 ;  /* 0x3ff000000e08742b */ /* 0x001fd00000000106 */
[----:B------:R-:W-:-:S08]  /*04e0*/  DFMA R8, R8, R8, R8 ;  /* 0x000000080808722b */ /* 0x000fd00000000008 */
[----:B------:R-:W-:-:S08]  /*04f0*/  DFMA R8, R6, R8, R6 ;  /* 0x000000080608722b */ /* 0x000fd00000000006 */
[----:B------:R-:W-:-:S08]  /*0500*/  DFMA R6, -R14, R8, 1 ;  /* 0x3ff000000e06742b */ /* 0x000fd00000000108 */
[----:B------:R-:W-:-:S08]  /*0510*/  DFMA R10, R8, R6, R8 ;  /* 0x00000006080a722b */ /* 0x000fd00000000008 */
[----:B------:R-:W-:-:S08]  /*0520*/  DMUL R6, R10, 32759 ;  /* 0x40dffdc00a067828 */ /* 0x000fd00000000000 */
[----:B------:R-:W-:-:S08]  /*0530*/  DFMA R8, -R14, R6, 32759 ;  /* 0x40dffdc00e08742b */ /* 0x000fd00000000106 */
[----:B------:R-:W-:-:S10]  /*0540*/  DFMA R6, R10, R8, R6 ;  /* 0x000000080a06722b */ /* 0x000fd40000000006 */
[----:B------:R-:W-:-:S05]  /*0550*/  FFMA R0, RZ, R15, R7 ;  /* 0x0000000fff007223 */ /* 0x000fca0000000007 */
[----:B------:R-:W-:-:S13]  /*0560*/  FSETP.GT.AND P0, PT, |R0|, 1.469367938527859385e-39, PT ;  /* 0x001000000000780b */ /* 0x000fda0003f04200 */
[----:B------:R-:W-:Y:S05]  /*0570*/  @P0 BRA `(.L_x_3) ;  /* 0x0000000000200947 */ /* 0x000fea0003800000 */
[----:B------:R-:W-:Y:S01]  /*0580*/  IMAD.MOV.U32 R8, RZ, RZ, R14 ;  /* 0x000000ffff087224 */ /* 0x000fe200078e000e */
[----:B------:R-:W-:Y:S01]  /*0590*/  MOV R0, 0x5e0 ;  /* 0x000005e000007802 */ /* 0x000fe20000000f00 */
[----:B------:R-:W-:Y:S02]  /*05a0*/  IMAD.MOV.U32 R9, RZ, RZ, R15 ;  /* 0x000000ffff097224 */ /* 0x000fe400078e000f */
[----:B------:R-:W-:Y:S02]  /*05b0*/  IMAD.MOV.U32 R6, RZ, RZ, RZ ;  /* 0x000000ffff067224 */ /* 0x000fe400078e00ff */
[----:B------:R-:W-:-:S07]  /*05c0*/  IMAD.MOV.U32 R7, RZ, RZ, 0x40dffdc0 ;  /* 0x40dffdc0ff077424 */ /* 0x000fce00078e00ff */
[----:B------:R-:W-:Y:S05]  /*05d0*/  CALL.REL.NOINC `($__internal_0_$__cuda_sm20_div_rn_f64_full) ;  /* 0x0000000000347944 */ /* 0x000fea0003c00000 */
[----:B------:R-:W-:Y:S02]  /*05e0*/  IMAD.MOV.U32 R6, RZ, RZ, R18 ;  /* 0x000000ffff067224 */ /* 0x000fe400078e0012 */
[----:B------:R-:W-:-:S07]  /*05f0*/  IMAD.MOV.U32 R7, RZ, RZ, R19 ;  /* 0x000000ffff077224 */ /* 0x000fce00078e0013 */
.L_x_3:
[----:B------:R-:W-:Y:S05]  /*0600*/  BSYNC.RECONVERGENT B0 ;  /* 0x0000000000007941 */ /* 0x000fea0003800200 */
.L_x_2:
[----:B------:R-:W0:Y:S01]  /*0610*/  LDCU.64 UR6, c[0x0][0x3b0] ;  /* 0x00007600ff0677ac */ /* 0x000e220008000a00 */
[----:B------:R-:W-:Y:S01]  /*0620*/  DADD R12, R12, R6 ;  /* 0x000000000c0c7229 */ /* 0x000fe20000000006 */
[----:B------:R-:W1:Y:S01]  /*0630*/  LDCU.64 UR8, c[0x0][0x3c0] ;  /* 0x00007800ff0877ac */ /* 0x000e620008000a00 */
[C---:B0-----:R-:W-:Y:S02]  /*0640*/  LEA R8, P0, R2.reuse, UR6, 0x3 ;  /* 0x0000000602087c11 */ /* 0x041fe4000f8018ff */
[----:B-1----:R-:W-:Y:S02]  /*0650*/  IADD3 R10, P1, PT, R3, UR8, RZ ;  /* 0x00000008030a7c10 */ /* 0x002fe4000ff3e0ff */
[----:B------:R-:W-:Y:S02]  /*0660*/  LEA.HI.X R9, R2, UR7, RZ, 0x3, P0 ;  /* 0x0000000702097c11 */ /* 0x000fe400080f1cff */
[----:B------:R-:W-:-:S03]  /*0670*/  IADD3.X R11, PT, PT, R4, UR9, RZ, P1, !PT ;  /* 0x00000009040b7c10 */ /* 0x000fc60008ffe4ff */
[----:B------:R-:W-:Y:S04]  /*0680*/  STG.E.64 desc[UR4][R8.64], R12 ;  /* 0x0000000c08007986 */ /* 0x000fe8000c101b04 */
[----:B------:R-:W-:Y:S01]  /*0690*/  STG.E.U16 desc[UR4][R10.64], R5 ;  /* 0x000000050a007986 */ /* 0x000fe2000c101504 */
[----:B------:R-:W-:Y:S05]  /*06a0*/  EXIT ;  /* 0x000000000000794d */ /* 0x000fea0003800000 */
        .weak           $__internal_0_$__cuda_sm20_div_rn_f64_full
        .type           $__internal_0_$__cuda_sm20_div_rn_f64_full,@function
        .size           $__internal_0_$__cuda_sm20_div_rn_f64_full,(.L_x_14 - $__internal_0_$__cuda_sm20_div_rn_f64_full)
$__internal_0_$__cuda_sm20_div_rn_f64_full:
[C---:B------:R-:W-:Y:S01]  /*06b0*/  FSETP.GEU.AND P0, PT, |R9|.reuse, 1.469367938527859385e-39, PT ;  /* 0x001000000900780b */ /* 0x040fe20003f0e200 */
[----:B------:R-:W-:Y:S01]  /*06c0*/  IMAD.MOV.U32 R16, RZ, RZ, 0x1 ;  /* 0x00000001ff107424 */ /* 0x000fe200078e00ff */
[----:B------:R-:W-:Y:S01]  /*06d0*/  LOP3.LUT R10, R9, 0x800fffff, RZ, 0xc0, !PT ;  /* 0x800fffff090a7812 */ /* 0x000fe200078ec0ff */
[----:B------:R-:W-:Y:S01]  /*06e0*/  IMAD.MOV.U32 R25, RZ, RZ, 0x1ca00000 ;  /* 0x1ca00000ff197424 */ /* 0x000fe200078e00ff */
[C---:B------:R-:W-:Y:S01]  /*06f0*/  FSETP.GEU.AND P2, PT, |R7|.reuse, 1.469367938527859385e-39, PT ;  /* 0x001000000700780b */ /* 0x040fe20003f4e200 */
[----:B------:R-:W-:Y:S01]  /*0700*/  BSSY.RECONVERGENT B1, `(.L_x_4) ;  /* 0x0000052000017945 */ /* 0x000fe20003800200 */
[----:B------:R-:W-:Y:S01]  /*0710*/  LOP3.LUT R11, R10, 0x3ff00000, RZ, 0xfc, !PT ;  /* 0x3ff000000a0b7812 */ /* 0x000fe200078efcff */
[----:B------:R-:W-:Y:S01]  /*0720*/  IMAD.MOV.U32 R10, RZ, RZ, R8 ;  /* 0x000000ffff0a7224 */ /* 0x000fe200078e0008 */
[----:B------:R-:W-:Y:S02]  /*0730*/  LOP3.LUT R24, R7, 0x7ff00000, RZ, 0xc0, !PT ;  /* 0x7ff0000007187812 */ /* 0x000fe400078ec0ff */
[----:B------:R-:W-:-:S03]  /*0740*/  LOP3.LUT R27, R9, 0x7ff00000, RZ, 0xc0, !PT ;  /* 0x7ff00000091b7812 */ /* 0x000fc600078ec0ff */
[----:B------:R-:W-:Y:S01]  /*0750*/  @!P0 DMUL R10, R8, 8.98846567431157953865e+307 ;  /* 0x7fe00000080a8828 */ /* 0x000fe20000000000 */
[C---:B------:R-:W-:Y:S01]  /*0760*/  ISETP.GE.U32.AND P1, PT, R24.reuse, R27, PT ;  /* 0x0000001b1800720c */ /* 0x040fe20003f26070 */
[----:B------:R-:W-:Y:S02]  /*0770*/  IMAD.MOV.U32 R26, RZ, RZ, R24 ;  /* 0x000000ffff1a7224 */ /* 0x000fe400078e0018 */
[----:B------:R-:W-:Y:S02]  /*0780*/  @!P2 LOP3.LUT R21, R9, 0x7ff00000, RZ, 0xc0, !PT ;  /* 0x7ff000000915a812 */ /* 0x000fe400078ec0ff */
[----:B------:R-:W0:Y:S02]  /*0790*/  MUFU.RCP64H R17, R11 ;  /* 0x0000000b00117308 */ /* 0x000e240000001800 */
[----:B------:R-:W-:Y:S02]  /*07a0*/  @!P2 ISETP.GE.U32.AND P3, PT, R24, R21, PT ;  /* 0x000000151800a20c */ /* 0x000fe40003f66070 */
[----:B------:R-:W-:-:S02]  /*07b0*/  @!P0 LOP3.LUT R27, R11, 0x7ff00000, RZ, 0xc0, !PT ;  /* 0x7ff000000b1b8812 */ /* 0x000fc400078ec0ff */
[----:B------:R-:W-:-:S04]  /*07c0*/  @!P2 SEL R21, R25, 0x63400000, !P3 ;  /* 0x634000001915a807 */ /* 0x000fc80005800000 */
[----:B------:R-:W-:-:S04]  /*07d0*/  @!P2 LOP3.LUT R22, R21, 0x80000000, R7, 0xf8, !PT ;  /* 0x800000001516a812 */ /* 0x000fc800078ef807 */
[----:B------:R-:W-:Y:S01]  /*07e0*/  @!P2 LOP3.LUT R23, R22, 0x100000, RZ, 0xfc, !PT ;  /* 0x001000001617a812 */ /* 0x000fe200078efcff */
[----:B------:R-:W-:Y:S01]  /*07f0*/  @!P2 IMAD.MOV.U32 R22, RZ, RZ, RZ ;  /* 0x000000ffff16a224 */ /* 0x000fe200078e00ff */
[----:B0-----:R-:W-:-:S08]  /*0800*/  DFMA R18, R16, -R10, 1 ;  /* 0x3ff000001012742b */ /* 0x001fd0000000080a */
[----:B------:R-:W-:-:S08]  /*0810*/  DFMA R18, R18, R18, R18 ;  /* 0x000000121212722b */ /* 0x000fd00000000012 */
[----:B------:R-:W-:Y:S01]  /*0820*/  DFMA R18, R16, R18, R16 ;  /* 0x000000121012722b */ /* 0x000fe20000000010 */
[----:B------:R-:W-:Y:S01]  /*0830*/  SEL R17, R25, 0x63400000, !P1 ;  /* 0x6340000019117807 */ /* 0x000fe20004800000 */
[----:B------:R-:W-:-:S03]  /*0840*/  IMAD.MOV.U32 R16, RZ, RZ, R6 ;  /* 0x000000ffff107224 */ /* 0x000fc600078e0006 */
[----:B------:R-:W-:-:S03]  /*0850*/  LOP3.LUT R17, R17, 0x800fffff, R7, 0xf8, !PT ;  /* 0x800fffff11117812 */ /* 0x000fc600078ef807 */
[----:B------:R-:W-:-:S03]  /*0860*/  DFMA R20, R18, -R10, 1 ;  /* 0x3ff000001214742b */ /* 0x000fc6000000080a */
[----:B------:R-:W-:-:S05]  /*0870*/  @!P2 DFMA R16, R16, 2, -R22 ;  /* 0x400000001010a82b */ /* 0x000fca0000000816 */
[----:B------:R-:W-:-:S05]  /*0880*/  DFMA R20, R18, R20, R18 ;  /* 0x000000141214722b */ /* 0x000fca0000000012 */
[----:B------:R-:W-:-:S03]  /*0890*/  @!P2 LOP3.LUT R26, R17, 0x7ff00000, RZ, 0xc0, !PT ;  /* 0x7ff00000111aa812 */ /* 0x000fc600078ec0ff */
[----:B------:R-:W-:Y:S02]  /*08a0*/  DMUL R18, R20, R16 ;  /* 0x0000001014127228 */ /* 0x000fe40000000000 */
[----:B------:R-:W-:-:S05]  /*08b0*/  VIADD R28, R26, 0xffffffff ;  /* 0xffffffff1a1c7836 */ /* 0x000fca0000000000 */
[----:B------:R-:W-:Y:S01]  /*08c0*/  ISETP.GT.U32.AND P0, PT, R28, 0x7feffffe, PT ;  /* 0x7feffffe1c00780c */ /* 0x000fe20003f04070 */
[----:B------:R-:W-:Y:S01]  /*08d0*/  VIADD R28, R27, 0xffffffff ;  /* 0xffffffff1b1c7836 */ /* 0x000fe20000000000 */
[----:B------:R-:W-:-:S04]  /*08e0*/  DFMA R22, R18, -R10, R16 ;  /* 0x8000000a1216722b */ /* 0x000fc80000000010 */
[----:B------:R-:W-:-:S04]  /*08f0*/  ISETP.GT.U32.OR P0, PT, R28, 0x7feffffe, P0 ;  /* 0x7feffffe1c00780c */ /* 0x000fc80000704470 */
[----:B------:R-:W-:-:S09]  /*0900*/  DFMA R22, R20, R22, R18 ;  /* 0x000000161416722b */ /* 0x000fd20000000012 */
[----:B------:R-:W-:Y:S05]  /*0910*/  @P0 BRA `(.L_x_5) ;  /* 0x00000000006c0947 */ /* 0x000fea0003800000 */
[----:B------:R-:W-:-:S04]  /*0920*/  LOP3.LUT R7, R9, 0x7ff00000, RZ, 0xc0, !PT ;  /* 0x7ff0000009077812 */ /* 0x000fc800078ec0ff */
[CC--:B------:R-:W-:Y:S02]  /*0930*/  VIADDMNMX R6, R24.reuse, -R7.reuse, 0xb9600000, !PT ;  /* 0xb960000018067446 */ /* 0x0c0fe40007800907 */
[----:B------:R-:W-:Y:S02]  /*0940*/  ISETP.GE.U32.AND P0, PT, R24, R7, PT ;  /* 0x000000071800720c */ /* 0x000fe40003f06070 */
[----:B------:R-:W-:Y:S02]  /*0950*/  VIMNMX R6, PT, PT, R6, 0x46a00000, PT ;  /* 0x46a0000006067848 */ /* 0x000fe40003fe0100 */
[----:B------:R-:W-:-:S05]  /*0960*/  SEL R25, R25, 0x63400000, !P0 ;  /* 0x6340000019197807 */ /* 0x000fca0004000000 */
[----:B------:R-:W-:Y:S02]  /*0970*/  IMAD.IADD R20, R6, 0x1, -R25 ;  /* 0x0000000106147824 */ /* 0x000fe400078e0a19 */
[----:B------:R-:W-:Y:S02]  /*0980*/  IMAD.MOV.U32 R6, RZ, RZ, RZ ;  /* 0x000000ffff067224 */ /* 0x000fe400078e00ff */
[----:B------:R-:W-:-:S06]  /*0990*/  VIADD R7, R20, 0x7fe00000 ;  /* 0x7fe0000014077836 */ /* 0x000fcc0000000000 */
[----:B------:R-:W-:-:S10]  /*09a0*/  DMUL R18, R22, R6 ;  /* 0x0000000616127228 */ /* 0x000fd40000000000 */
[----:B------:R-:W-:-:S13]  /*09b0*/  FSETP.GTU.AND P0, PT, |R19|, 1.469367938527859385e-39, PT ;  /* 0x001000001300780b */ /* 0x000fda0003f0c200 */
[----:B------:R-:W-:Y:S05]  /*09c0*/  @P0 BRA `(.L_x_6) ;  /* 0x0000000000940947 */ /* 0x000fea0003800000 */
[----:B------:R-:W-:Y:S01]  /*09d0*/  DFMA R10, R22, -R10, R16 ;  /* 0x8000000a160a722b */ /* 0x000fe20000000010 */
[----:B------:R-:W-:-:S09]  /*09e0*/  IMAD.MOV.U32 R8, RZ, RZ, RZ ;  /* 0x000000ffff087224 */ /* 0x000fd200078e00ff */
[C---:B------:R-:W-:Y:S02]  /*09f0*/  FSETP.NEU.AND P0, PT, R11.reuse, RZ, PT ;  /* 0x000000ff0b00720b */ /* 0x040fe40003f0d000 */
[----:B------:R-:W-:-:S04]  /*0a00*/  LOP3.LUT R17, R11, 0x80000000, R9, 0x48, !PT ;  /* 0x800000000b117812 */ /* 0x000fc800078e4809 */
[----:B------:R-:W-:-:S07]  /*0a10*/  LOP3.LUT R9, R17, R7, RZ, 0xfc, !PT ;  /* 0x0000000711097212 */ /* 0x000fce00078efcff */
[----:B------:R-:W-:Y:S05]  /*0a20*/  @!P0 BRA `(.L_x_6) ;  /* 0x00000000007c8947 */ /* 0x000fea0003800000 */
[----:B------:R-:W-:Y:S01]  /*0a30*/  IMAD.MOV R7, RZ, RZ, -R20 ;  /* 0x000000ffff077224 */ /* 0x000fe200078e0a14 */
[----:B------:R-:W-:Y:S01]  /*0a40*/  DMUL.RP R8, R22, R8 ;  /* 0x0000000816087228 */ /* 0x000fe20000008000 */
[----:B------:R-:W-:-:S06]  /*0a50*/  IMAD.MOV.U32 R6, RZ, RZ, RZ ;  /* 0x000000ffff067224 */ /* 0x000fcc00078e00ff */
[----:B------:R-:W-:-:S03]  /*0a60*/  DFMA R6, R18, -R6, R22 ;  /* 0x800000061206722b */ /* 0x000fc60000000016 */
[----:B------:R-:W-:-:S03]  /*0a70*/  LOP3.LUT R17, R9, R17, RZ, 0x3c, !PT ;  /* 0x0000001109117212 */ /* 0x000fc600078e3cff */
[----:B------:R-:W-:-:S04]  /*0a80*/  IADD3 R6, PT, PT, -R20, -0x43300000, RZ ;  /* 0xbcd0000014067810 */ /* 0x000fc80007ffe1ff */
[----:B------:R-:W-:-:S04]  /*0a90*/  FSETP.NEU.AND P0, PT, |R7|, R6, PT ;  /* 0x000000060700720b */ /* 0x000fc80003f0d200 */
[----:B------:R-:W-:Y:S02]  /*0aa0*/  FSEL R18, R8, R18, !P0 ;  /* 0x0000001208127208 */ /* 0x000fe40004000000 */
[----:B------:R-:W-:Y:S01]  /*0ab0*/  FSEL R19, R17, R19, !P0 ;  /* 0x0000001311137208 */ /* 0x000fe20004000000 */
[----:B------:R-:W-:Y:S06]  /*0ac0*/  BRA `(.L_x_6) ;  /* 0x0000000000547947 */ /* 0x000fec0003800000 */
.L_x_5:
[----:B------:R-:W-:-:S14]  /*0ad0*/  DSETP.NAN.AND P0, PT, R6, R6, PT ;  /* 0x000000060600722a */ /* 0x000fdc0003f08000 */
[----:B------:R-:W-:Y:S05]  /*0ae0*/  @P0 BRA `(.L_x_7) ;  /* 0x0000000000440947 */ /* 0x000fea0003800000 */
[----:B------:R-:W-:-:S14]  /*0af0*/  DSETP.NAN.AND P0, PT, R8, R8, PT ;  /* 0x000000080800722a */ /* 0x000fdc0003f08000 */
[----:B------:R-:W-:Y:S05]  /*0b00*/  @P0 BRA `(.L_x_8) ;  /* 0x0000000000300947 */ /* 0x000fea0003800000 */
[----:B------:R-:W-:Y:S01]  /*0b10*/  ISETP.NE.AND P0, PT, R26, R27, PT ;  /* 0x0000001b1a00720c */ /* 0x000fe20003f05270 */
[----:B------:R-:W-:Y:S02]  /*0b20*/  IMAD.MOV.U32 R18, RZ, RZ, 0x0 ;  /* 0x00000000ff127424 */ /* 0x000fe400078e00ff */
[----:B------:R-:W-:-:S10]  /*0b30*/  IMAD.MOV.U32 R19, RZ, RZ, -0x80000 ;  /* 0xfff80000ff137424 */ /* 0x000fd400078e00ff */
[----:B------:R-:W-:Y:S05]  /*0b40*/  @!P0 BRA `(.L_x_6) ;  /* 0x0000000000348947 */ /* 0x000fea0003800000 */
[----:B------:R-:W-:Y:S02]  /*0b50*/  ISETP.NE.AND P0, PT, R26, 0x7ff00000, PT ;  /* 0x7ff000001a00780c */ /* 0x000fe40003f05270 */
[----:B------:R-:W-:Y:S02]  /*0b60*/  LOP3.LUT R19, R7, 0x80000000, R9, 0x48, !PT ;  /* 0x8000000007137812 */ /* 0x000fe400078e4809 */
[----:B------:R-:W-:-:S13]  /*0b70*/  ISETP.EQ.OR P0, PT, R27, RZ, !P0 ;  /* 0x000000ff1b00720c */ /* 0x000fda0004702670 */
[----:B------:R-:W-:Y:S01]  /*0b80*/  @P0 LOP3.LUT R6, R19, 0x7ff00000, RZ, 0xfc, !PT ;  /* 0x7ff0000013060812 */ /* 0x000fe200078efcff */
[----:B------:R-:W-:Y:S02]  /*0b90*/  @!P0 IMAD.MOV.U32 R18, RZ, RZ, RZ ;  /* 0x000000ffff128224 */ /* 0x000fe400078e00ff */
[----:B------:R-:W-:Y:S02]  /*0ba0*/  @P0 IMAD.MOV.U32 R18, RZ, RZ, RZ ;  /* 0x000000ffff120224 */ /* 0x000fe400078e00ff */
[----:B------:R-:W-:Y:S01]  /*0bb0*/  @P0 IMAD.MOV.U32 R19, RZ, RZ, R6 ;  /* 0x000000ffff130224 */ /* 0x000fe200078e0006 */
[----:B------:R-:W-:Y:S06]  /*0bc0*/  BRA `(.L_x_6) ;  /* 0x0000000000147947 */ /* 0x000fec0003800000 */
.L_x_8:
[----:B------:R-:W-:Y:S01]  /*0bd0*/  LOP3.LUT R19, R9, 0x80000, RZ, 0xfc, !PT ;  /* 0x0008000009137812 */ /* 0x000fe200078efcff */
[----:B------:R-:W-:Y:S01]  /*0be0*/  IMAD.MOV.U32 R18, RZ, RZ, R8 ;  /* 0x000000ffff127224 */ /* 0x000fe200078e0008 */
[----:B------:R-:W-:Y:S06]  /*0bf0*/  BRA `(.L_x_6) ;  /* 0x0000000000087947 */ /* 0x000fec0003800000 */
.L_x_7:
[----:B------:R-:W-:Y:S01]  /*0c00*/  LOP3.LUT R19, R7, 0x80000, RZ, 0xfc, !PT ;  /* 0x0008000007137812 */ /* 0x000fe200078efcff */
[----:B------:R-:W-:-:S07]  /*0c10*/  IMAD.MOV.U32 R18, RZ, RZ, R6 ;  /* 0x000000ffff127224 */ /* 0x000fce00078e0006 */
.L_x_6:
[----:B------:R-:W-:Y:S05]  /*0c20*/  BSYNC.RECONVERGENT B1 ;  /* 0x0000000000017941 */ /* 0x000fea0003800200 */
.L_x_4:
[----:B------:R-:W-:Y:S02]  /*0c30*/  IMAD.MOV.U32 R6, RZ, RZ, R0 ;  /* 0x000000ffff067224 */ /* 0x000fe400078e0000 */
[----:B------:R-:W-:-:S04]  /*0c40*/  IMAD.MOV.U32 R7, RZ, RZ, 0x0 ;  /* 0x00000000ff077424 */ /* 0x000fc800078e00ff */
[----:B------:R-:W-:Y:S05]  /*0c50*/  RET.REL.NODEC R6 `(reconstructDebug) ;  /* 0xfffffff006e87950 */ /* 0x000fea0003c3ffff */
.L_x_9:
[----:B------:R-:W-:-:S00]  /*0c60*/  BRA `(.L_x_9) ;  /* 0xfffffffc00fc7947 */ /* 0x000fc0000383ffff */
[----:B------:R-:W-:-:S00]  /*0c70*/  NOP ;  /* 0x0000000000007918 */ /* 0x000fc00000000000 */
        /* <DEDUP_REMOVED lines=8> */
.L_x_14:


//--------------------- .text.reconstructAndCompare --------------------------
	.section	.text.reconstructAndCompare,"ax",@progbits
	.align	128
        .global         reconstructAndCompare
        .type           reconstructAndCompare,@function
        .size           reconstructAndCompare,(.L_x_17 - reconstructAndCompare)
        .other          reconstructAndCompare,@"STO_CUDA_ENTRY STV_DEFAULT"
reconstructAndCompare:
.text.reconstructAndCompare:
        /* <DEDUP_REMOVED lines=12> */
[----:B------:R-:W1:Y:S01]  /*00c0*/  LDC.64 R14, c[0x0][0x3b8] ;  /* 0x0000ee00ff0e7b82 */ /* 0x000e620000000a00 */
[----:B------:R-:W2:Y:S01]  /*00d0*/  LDCU.128 UR12, c[0x0][0x390] ;  /* 0x00007200ff0c77ac */ /* 0x000ea20008000c00 */
[----:B------:R-:W3:Y:S01]  /*00e0*/  LDCU.128 UR8, c[0x0][0x380] ;  /* 0x00007000ff0877ac */ /* 0x000ee20008000c00 */
[----:B------:R-:W4:Y:S01]  /*00f0*/  LDCU.64 UR4, c[0x0][0x358] ;  /* 0x00006b00ff0477ac */ /* 0x000f220008000a00 */
[----:B------:R-:W5:Y:S01]  /*0100*/  LDCU.64 UR6, c[0x0][0x3b0] ;  /* 0x00007600ff0677ac */ /* 0x000f620008000a00 */
[C---:B0-----:R-:W-:Y:S02]  /*0110*/  IADD3 R10, P3, PT, R8.reuse, UR16, RZ ;  /* 0x00000010080a7c10 */ /* 0x041fe4000ff7e0ff */
[----:B------:R-:W-:-:S02]  /*0120*/  IADD3 R12, P4, PT, R8, UR18, RZ ;  /* 0x00000012080c7c10 */ /* 0x000fc4000ff9e0ff */
[C---:B--2---:R-:W-:Y:S02]  /*0130*/  IADD3 R2, P2, PT, R8.reuse, UR14, RZ ;  /* 0x0000000e08027c10 */ /* 0x044fe4000ff5e0ff */
[C---:B------:R-:W-:Y:S02]  /*0140*/  IADD3.X R11, PT, PT, R9.reuse, UR17, RZ, P3, !PT ;  /* 0x00000011090b7c10 */ /* 0x040fe40009ffe4ff */
[C---:B---3--:R-:W-:Y:S02]  /*0150*/  IADD3 R4, P0, PT, R8.reuse, UR8, RZ ;  /* 0x0000000808047c10 */ /* 0x048fe4000ff1e0ff */
[C---:B------:R-:W-:Y:S02]  /*0160*/  IADD3.X R3, PT, PT, R9.reuse, UR15, RZ, P2, !PT ;  /* 0x0000000f09037c10 */ /* 0x040fe400097fe4ff */
[----:B------:R-:W-:Y:S01]  /*0170*/  IADD3.X R13, PT, PT, R9, UR19, RZ, P4, !PT ;  /* 0x00000013090d7c10 */ /* 0x000fe2000a7fe4ff */
[----:B----4-:R-:W2:Y:S01]  /*0180*/  LDG.E.U16 R11, desc[UR4][R10.64] ;  /* 0x000000040a0b7981 */ /* 0x010ea2000c1e1500 */
[----:B------:R-:W-:-:S02]  /*0190*/  IADD3 R6, P1, PT, R8, UR10, RZ ;  /* 0x0000000a08067c10 */ /* 0x000fc4000ff3e0ff */
[C---:B------:R-:W-:Y:S01]  /*01a0*/  IADD3.X R5, PT, PT, R9.reuse, UR9, RZ, P0, !PT ;  /* 0x0000000909057c10 */ /* 0x040fe200087fe4ff */
[----:B------:R-:W2:Y:S01]  /*01b0*/  LDG.E.U16 R2, desc[UR4][R2.64] ;  /* 0x0000000402027981 */ /* 0x000ea2000c1e1500 */
[----:B------:R-:W-:Y:S02]  /*01c0*/  IADD3 R8, P0, PT, R8, UR12, RZ ;  /* 0x0000000c08087c10 */ /* 0x000fe4000ff1e0ff */
[C---:B------:R-:W-:Y:S01]  /*01d0*/  IADD3.X R7, PT, PT, R9.reuse, UR11, RZ, P1, !PT ;  /* 0x0000000b09077c10 */ /* 0x040fe20008ffe4ff */
[----:B------:R-:W2:Y:S01]  /*01e0*/  LDG.E.U16 R12, desc[UR4][R12.64] ;  /* 0x000000040c0c7981 */ /* 0x000ea2000c1e1500 */
[----:B------:R-:W-:-:S03]  /*01f0*/  IADD3.X R9, PT, PT, R9, UR13, RZ, P0, !PT ;  /* 0x0000000d09097c10 */ /* 0x000fc600087fe4ff */
[----:B------:R-:W3:Y:S04]  /*0200*/  LDG.E.U16 R4, desc[UR4][R4.64] ;  /* 0x0000000404047981 */ /* 0x000ee8000c1e1500 */
[----:B------:R-:W3:Y:S04]  /*0210*/  LDG.E.U16 R7, desc[UR4][R6.64] ;  /* 0x0000000406077981 */ /* 0x000ee8000c1e1500 */
[----:B------:R-:W3:Y:S01]  /*0220*/  LDG.E.U16 R8, desc[UR4][R8.64] ;  /* 0x0000000408087981 */ /* 0x000ee2000c1e1500 */
[----:B--2---:R-:W-:-:S05]  /*0230*/  IADD3 R17, PT, PT, R12, R11, R2 ;  /* 0x0000000b0c117210 */ /* 0x004fca0007ffe002 */
[----:B------:R-:W-:-:S05]  /*0240*/  IMAD.HI.U32 R18, R17, 0x40045, RZ ;  /* 0x0004004511127827 */ /* 0x000fca00078e00ff */
[----:B------:R-:W-:Y:S02]  /*0250*/  SHF.R.U32.HI R18, RZ, 0x2, R18 ;  /* 0x00000002ff127819 */ /* 0x000fe40000011612 */
[----:B---3--:R-:W-:Y:S01]  /*0260*/  IADD3 R16, PT, PT, R8, R7, R4 ;  /* 0x0000000708107210 */ /* 0x008fe20007ffe004 */
[----:B-1----:R-:W-:Y:S02]  /*0270*/  DADD R2, R14, R14 ;  /* 0x000000000e027229 */ /* 0x002fe4000000000e */
[----:B------:R-:W-:Y:S02]  /*0280*/  IMAD R18, R18, -0xffef, R17 ;  /* 0xffff001112127824 */ /* 0x000fe400078e0211 */
[----:B------:R-:W-:Y:S02]  /*0290*/  IMAD.HI.U32 R10, R16, 0x40045, RZ ;  /* 0x00040045100a7827 */ /* 0x000fe400078e00ff */
[----:B------:R-:W0:Y:S03]  /*02a0*/  I2F.F64.S16 R6, R18 ;  /* 0x0000001200067312 */ /* 0x000e260000101c00 */
[----:B------:R-:W-:-:S05]  /*02b0*/  SHF.R.U32.HI R5, RZ, 0x2, R10 ;  /* 0x00000002ff057819 */ /* 0x000fca000001160a */
[----:B------:R-:W-:Y:S01]  /*02c0*/  IMAD R16, R5, -0xffef, R16 ;  /* 0xffff001105107824 */ /* 0x000fe200078e0210 */
[----:B------:R-:W-:-:S03]  /*02d0*/  DADD R4, -R2, 1 ;  /* 0x3ff0000002047429 */ /* 0x000fc60000000100 */
[----:B------:R-:W1:Y:S05]  /*02e0*/  I2F.F64.S16 R2, R16 ;  /* 0x0000001000027312 */ /* 0x000e6a0000101c00 */
[----:B0-----:R-:W-:-:S08]  /*02f0*/  DMUL R4, R4, R6 ;  /* 0x0000000604047228 */ /* 0x001fd00000000000 */
[----:B-1----:R-:W-:Y:S01]  /*0300*/  DSETP.GEU.AND P0, PT, R4, R2, PT ;  /* 0x000000020400722a */ /* 0x002fe20003f0e000 */
[----:B-----5:R-:W-:-:S05]  /*0310*/  IADD3 R2, P1, PT, R0, UR6, RZ ;  /* 0x0000000600027c10 */ /* 0x020fca000ff3e0ff */
[----:B------:R-:W-:Y:S01]  /*0320*/  SEL R5, RZ, 0x1, P0 ;  /* 0x00000001ff057807 */ /* 0x000fe20000000000 */
[----:B------:R-:W-:-:S05]  /*0330*/  IMAD.X R3, RZ, RZ, UR7, P1 ;  /* 0x00000007ff037e24 */ /* 0x000fca00088e06ff */
[----:B------:R-:W-:Y:S01]  /*0340*/  STG.E.U8 desc[UR4][R2.64], R5 ;  /* 0x0000000502007986 */ /* 0x000fe2000c101104 */
[----:B------:R-:W-:Y:S05]  /*0350*/  EXIT ;  /* 0x000000000000794d */ /* 0x000fea0003800000 */
.L_x_10:
        /* <DEDUP_REMOVED lines=10> */
.L_x_17:


//--------------------- .text.matmul              --------------------------
	.section	.text.matmul,"ax",@progbits
	.align	128
        .global         matmul
        .type           matmul,@function
        .size           matmul,(.L_x_15 - matmul)
        .other          matmul,@"STO_CUDA_ENTRY STV_DEFAULT"
matmul:
.text.matmul:
        /* <DEDUP_REMOVED lines=9> */
[----:B------:R-:W0:Y:S01]  /*0090*/  LDCU UR4, c[0x0][0x3b4] ;  /* 0x00007680ff0477ac */ /* 0x000e220008000800 */
[----:B------:R-:W1:Y:S01]  /*00a0*/  LDCU.64 UR6, c[0x0][0x358] ;  /* 0x00006b00ff0677ac */ /* 0x000e620008000a00 */
[----:B0-----:R-:W-:-:S09]  /*00b0*/  UISETP.NE.U32.AND UP0, UPT, UR4, URZ, UPT ;  /* 0x000000ff0400728c */ /* 0x001fd2000bf05070 */
[----:B-1----:R-:W-:Y:S05]  /*00c0*/  BRA.U UP0, `(.L_x_11) ;  /* 0x0000000100607547 */ /* 0x002fea000b800000 */
[----:B------:R-:W0:Y:S01]  /*00d0*/  LDCU UR4, c[0x0][0x3b0] ;  /* 0x00007600ff0477ac */ /* 0x000e220008000800 */
[----:B------:R-:W-:Y:S01]  /*00e0*/  IMAD.MOV.U32 R9, RZ, RZ, RZ ;  /* 0x000000ffff097224 */ /* 0x000fe200078e00ff */
[----:B0-----:R-:W0:Y:S01]  /*00f0*/  I2F.U32.RP R0, UR4 ;  /* 0x0000000400007d06 */ /* 0x001e220008209000 */
[----:B------:R-:W-:-:S07]  /*0100*/  ISETP.NE.U32.AND P2, PT, RZ, UR4, PT ;  /* 0x00000004ff007c0c */ /* 0x000fce000bf45070 */
[----:B0-----:R-:W0:Y:S02]  /*0110*/  MUFU.RCP R0, R0 ;  /* 0x0000000000007308 */ /* 0x001e240000001000 */
[----:B0-----:R-:W-:-:S06]  /*0120*/  VIADD R4, R0, 0xffffffe ;  /* 0x0ffffffe00047836 */ /* 0x001fcc0000000000 */
[----:B------:R0:W1:Y:S02]  /*0130*/  F2I.FTZ.U32.TRUNC.NTZ R5, R4 ;  /* 0x0000000400057305 */ /* 0x000064000021f000 */
[----:B0-----:R-:W-:Y:S02]  /*0140*/  IMAD.MOV.U32 R4, RZ, RZ, RZ ;  /* 0x000000ffff047224 */ /* 0x001fe400078e00ff */
[----:B-1----:R-:W-:-:S04]  /*0150*/  IMAD.MOV R7, RZ, RZ, -R5 ;  /* 0x000000ffff077224 */ /* 0x002fc800078e0a05 */
[----:B------:R-:W-:-:S04]  /*0160*/  IMAD R7, R7, UR4, RZ ;  /* 0x0000000407077c24 */ /* 0x000fc8000f8e02ff */
[----:B------:R-:W-:-:S06]  /*0170*/  IMAD.HI.U32 R5, R5, R7, R4 ;  /* 0x0000000705057227 */ /* 0x000fcc00078e0004 */
[----:B------:R-:W-:-:S05]  /*0180*/  IMAD.HI.U32 R4, R5, R2, RZ ;  /* 0x0000000205047227 */ /* 0x000fca00078e00ff */
[----:B------:R-:W-:-:S05]  /*0190*/  IADD3 R5, PT, PT, -R4, RZ, RZ ;  /* 0x000000ff04057210 */ /* 0x000fca0007ffe1ff */
[----:B------:R-:W-:-:S05]  /*01a0*/  IMAD R5, R5, UR4, R2 ;  /* 0x0000000405057c24 */ /* 0x000fca000f8e0202 */
[----:B------:R-:W-:-:S13]  /*01b0*/  ISETP.GE.U32.AND P0, PT, R5, UR4, PT ;  /* 0x0000000405007c0c */ /* 0x000fda000bf06070 */
[----:B------:R-:W-:Y:S02]  /*01c0*/  @P0 VIADD R5, R5, -UR4 ;  /* 0x8000000405050c36 */ /* 0x000fe40008000000 */
[----:B------:R-:W-:-:S03]  /*01d0*/  @P0 VIADD R4, R4, 0x1 ;  /* 0x0000000104040836 */ /* 0x000fc60000000000 */
[----:B------:R-:W-:-:S13]  /*01e0*/  ISETP.GE.U32.AND P1, PT, R5, UR4, PT ;  /* 0x0000000405007c0c */ /* 0x000fda000bf26070 */
[----:B------:R-:W-:Y:S01]  /*01f0*/  @P1 VIADD R4, R4, 0x1 ;  /* 0x0000000104041836 */ /* 0x000fe20000000000 */
[----:B------:R-:W-:-:S04]  /*0200*/  @!P2 LOP3.LUT R4, RZ, UR4, RZ, 0x33, !PT ;  /* 0x00000004ff04ac12 */ /* 0x000fc8000f8e33ff */
[----:B------:R-:W-:-:S05]  /*0210*/  IADD3 R5, PT, PT, -R4, RZ, RZ ;  /* 0x000000ff04057210 */ /* 0x000fca0007ffe1ff */
[----:B------:R-:W-:Y:S02]  /*0220*/  IMAD R0, R5, UR4, R2 ;  /* 0x0000000405007c24 */ /* 0x000fe4000f8e0202 */
[----:B------:R-:W-:Y:S01]  /*0230*/  IMAD.MOV.U32 R5, RZ, RZ, RZ ;  /* 0x000000ffff057224 */ /* 0x000fe200078e00ff */
[----:B------:R-:W-:Y:S06]  /*0240*/  BRA `(.L_x_12) ;  /* 0x0000000000347947 */ /* 0x000fec0003800000 */
.L_x_11:
[----:B------:R-:W-:-:S07]  /*0250*/  MOV R0, 0x270 ;  /* 0x0000027000007802 */ /* 0x000fce0000000f00 */
[----:B------:R-:W-:Y:S05]  /*0260*/  CALL.REL.NOINC `($__internal_1_$__cuda_sm20_div_u64) ;  /* 0x0000000400807944 */ /* 0x000fea0003c00000 */
[----:B------:R-:W0:Y:S01]  /*0270*/  LDCU.64 UR4, c[0x0][0x3b0] ;  /* 0x00007600ff0477ac */ /* 0x000e220008000a00 */
[----:B------:R-:W-:Y:S01]  /*0280*/  IADD3 R9, P0, PT, RZ, -R6, RZ ;  /* 0x80000006ff097210 */ /* 0x000fe20007f1e0ff */
[----:B------:R-:W-:-:S04]  /*0290*/  HFMA2 R3, -RZ, RZ, 0, 0 ;  /* 0x00000000ff037431 */ /* 0x000fc800000001ff */
[----:B------:R-:W-:-:S04]  /*02a0*/  IMAD.X R0, RZ, RZ, ~R7, P0 ;  /* 0x000000ffff007224 */ /* 0x000fc800000e0e07 */
[----:B0-----:R-:W-:Y:S02]  /*02b0*/  IMAD R0, R0, UR4, RZ ;  /* 0x0000000400007c24 */ /* 0x001fe4000f8e02ff */
[----:B------:R-:W-:-:S04]  /*02c0*/  IMAD.WIDE.U32 R4, R9, UR4, R2 ;  /* 0x0000000409047c25 */ /* 0x000fc8000f8e0002 */
[----:B------:R-:W-:Y:S02]  /*02d0*/  IMAD R9, R9, UR5, R0 ;  /* 0x0000000509097c24 */ /* 0x000fe4000f8e0200 */
[----:B------:R-:W-:Y:S02]  /*02e0*/  IMAD.MOV.U32 R0, RZ, RZ, R4 ;  /* 0x000000ffff007224 */ /* 0x000fe400078e0004 */
[----:B------:R-:W-:Y:S01]  /*02f0*/  IMAD.IADD R9, R5, 0x1, R9 ;  /* 0x0000000105097824 */ /* 0x000fe200078e0209 */
[----:B------:R-:W-:Y:S01]  /*0300*/  MOV R5, R7 ;  /* 0x0000000700057202 */ /* 0x000fe20000000f00 */
[----:B------:R-:W-:-:S07]  /*0310*/  IMAD.MOV.U32 R4, RZ, RZ, R6 ;  /* 0x000000ffff047224 */ /* 0x000fce00078e0006 */
.L_x_12:
[----:B------:R-:W0:Y:S01]  /*0320*/  LDCU.128 UR12, c[0x0][0x3a0] ;  /* 0x00007400ff0c77ac */ /* 0x000e220008000c00 */
[----:B------:R-:W-:Y:S01]  /*0330*/  IMAD.SHL.U32 R10, R4, 0x4, RZ ;  /* 0x00000004040a7824 */ /* 0x000fe200078e00ff */
[C---:B------:R-:W-:Y:S01]  /*0340*/  SHF.L.U64.HI R3, R0.reuse, 0x2, R9 ;  /* 0x0000000200037819 */ /* 0x040fe20000010209 */
[----:B------:R-:W-:Y:S01]  /*0350*/  IMAD.SHL.U32 R6, R0, 0x4, RZ ;  /* 0x0000000400067824 */ /* 0x000fe200078e00ff */
[----:B------:R-:W1:Y:S01]  /*0360*/  LDCU.128 UR8, c[0x0][0x390] ;  /* 0x00007200ff0877ac */ /* 0x000e620008000c00 */
[----:B------:R-:W-:Y:S01]  /*0370*/  SHF.L.U64.HI R0, R4, 0x2, R5 ;  /* 0x0000000204007819 */ /* 0x000fe20000010205 */
[----:B------:R-:W2:Y:S01]  /*0380*/  LDCU.64 UR4, c[0x0][0x3b8] ;  /* 0x00007700ff0477ac */ /* 0x000ea20008000a00 */
[----:B------:R-:W3:Y:S01]  /*0390*/  LDCU.128 UR16, c[0x0][0x380] ;  /* 0x00007000ff1077ac */ /* 0x000ee20008000c00 */
[C---:B0-----:R-:W-:Y:S02]  /*03a0*/  IADD3 R8, P2, PT, R10.reuse, UR12, RZ ;  /* 0x0000000c0a087c10 */ /* 0x041fe4000ff5e0ff */
[----:B------:R-:W-:-:S02]  /*03b0*/  IADD3 R10, P3, PT, R10, UR14, RZ ;  /* 0x0000000e0a0a7c10 */ /* 0x000fc4000ff7e0ff */
[----:B-1----:R-:W-:Y:S02]  /*03c0*/  IADD3 R4, P0, PT, R6, UR8, RZ ;  /* 0x0000000806047c10 */ /* 0x002fe4000ff1e0ff */
[----:B------:R-:W-:Y:S02]  /*03d0*/  IADD3.X R9, PT, PT, R0, UR13, RZ, P2, !PT ;  /* 0x0000000d00097c10 */ /* 0x000fe400097fe4ff */
[----:B------:R-:W-:Y:S01]  /*03e0*/  IADD3.X R5, PT, PT, R3, UR9, RZ, P0, !PT ;  /* 0x0000000903057c10 */ /* 0x000fe200087fe4ff */
[----:B--2---:R-:W-:Y:S01]  /*03f0*/  USHF.L.U32 UR8, UR4, 0x2, URZ ;  /* 0x0000000204087899 */ /* 0x004fe200080006ff */
[----:B------:R-:W-:Y:S02]  /*0400*/  IADD3 R6, P1, PT, R6, UR10, RZ ;  /* 0x0000000a06067c10 */ /* 0x000fe4000ff3e0ff */
[----:B---3--:R-:W-:Y:S01]  /*0410*/  LEA R12, P0, R2, UR16, 0x2 ;  /* 0x00000010020c7c11 */ /* 0x008fe2000f8010ff */
[----:B------:R-:W-:Y:S01]  /*0420*/  USHF.L.U64.HI UR4, UR4, 0x2, UR5 ;  /* 0x0000000204047899 */ /* 0x000fe20008010205 */
[----:B------:R-:W2:Y:S01]  /*0430*/  LDG.E R9, desc[UR6][R8.64] ;  /* 0x0000000608097981 */ /* 0x000ea2000c1e1900 */
[----:B------:R-:W-:-:S02]  /*0440*/  IADD3.X R11, PT, PT, R0, UR15, RZ, P3, !PT ;  /* 0x0000000f000b7c10 */ /* 0x000fc40009ffe4ff */
[----:B------:R-:W-:Y:S01]  /*0450*/  LEA.HI.X R13, R2, UR17, RZ, 0x2, P0 ;  /* 0x00000011020d7c11 */ /* 0x000fe200080f14ff */
[----:B------:R0:W3:Y:S01]  /*0460*/  LDG.E R0, desc[UR6][R4.64] ;  /* 0x0000000604007981 */ /* 0x0000e2000c1e1900 */
[----:B------:R-:W-:Y:S02]  /*0470*/  IADD3 R14, P0, PT, R12, UR8, RZ ;  /* 0x000000080c0e7c10 */ /* 0x000fe4000ff1e0ff */
[----:B------:R-:W-:Y:S01]  /*0480*/  IADD3.X R7, PT, PT, R3, UR11, RZ, P1, !PT ;  /* 0x0000000b03077c10 */ /* 0x000fe20008ffe4ff */
[----:B------:R1:W4:Y:S01]  /*0490*/  LDG.E R11, desc[UR6][R10.64] ;  /* 0x000000060a0b7981 */ /* 0x000322000c1e1900 */
[----:B------:R-:W-:Y:S02]  /*04a0*/  IADD3.X R15, PT, PT, R13, UR4, RZ, P0, !PT ;  /* 0x000000040d0f7c10 */ /* 0x000fe400087fe4ff */
[----:B------:R-:W-:Y:S01]  /*04b0*/  IADD3 R16, P0, PT, R14, UR8, RZ ;  /* 0x000000080e107c10 */ /* 0x000fe2000ff1e0ff */
[----:B------:R-:W5:Y:S01]  /*04c0*/  LDG.E R6, desc[UR6][R6.64] ;  /* 0x0000000606067981 */ /* 0x000f62000c1e1900 */
[----:B0-----:R-:W0:Y:S02]  /*04d0*/  LDC.64 R4, c[0x0][0x3c0] ;  /* 0x0000f000ff047b82 */ /* 0x001e240000000a00 */
[----:B------:R-:W-:Y:S01]  /*04e0*/  IADD3.X R17, PT, PT, R15, UR4, RZ, P0, !PT ;  /* 0x000000040f117c10 */ /* 0x000fe200087fe4ff */
[----:B------:R5:W5:Y:S01]  /*04f0*/  LDG.E R12, desc[UR6][R12.64] ;  /* 0x000000060c0c7981 */ /* 0x000b62000c1e1900 */
[----:B------:R-:W-:-:S03]  /*0500*/  IADD3 R18, P0, PT, R16, UR8, RZ ;  /* 0x0000000810127c10 */ /* 0x000fc6000ff1e0ff */
[----:B------:R-:W5:Y:S01]  /*0510*/  LDG.E R14, desc[UR6][R14.64] ;  /* 0x000000060e0e7981 */ /* 0x000f62000c1e1900 */
[----:B------:R-:W-:-:S03]  /*0520*/  IADD3.X R19, PT, PT, R17, UR4, RZ, P0, !PT ;  /* 0x0000000411137c10 */ /* 0x000fc600087fe4ff */
[----:B------:R-:W5:Y:S04]  /*0530*/  LDG.E R16, desc[UR6][R16.64] ;  /* 0x0000000610107981 */ /* 0x000f68000c1e1900 */
[----:B------:R-:W5:Y:S01]  /*0540*/  LDG.E R18, desc[UR6][R18.64] ;  /* 0x0000000612127981 */ /* 0x000f62000c1e1900 */
[----:B0-----:R-:W-:Y:S01]  /*0550*/  IMAD R21, R5, -0x40004000, RZ ;  /* 0xbfffc00005157824 */ /* 0x001fe200078e02ff */
[C---:B-1----:R-:W-:Y:S01]  /*0560*/  SHF.L.U64.HI R10, R4.reuse, 0xf, R5 ;  /* 0x0000000f040a7819 */ /* 0x042fe20000010205 */
[----:B--2---:R-:W-:-:S05]  /*0570*/  IMAD R9, R4, 0x80, R9 ;  /* 0x0000008004097824 */ /* 0x004fca00078e0209 */
[-C--:B---3--:R-:W-:Y:S01]  /*0580*/  IADD3 R3, PT, PT, R0, R9.reuse, RZ ;  /* 0x0000000900037210 */ /* 0x088fe20007ffe0ff */
[----:B----4-:R-:W-:Y:S01]  /*0590*/  IMAD R11, R4, 0x80, R11 ;  /* 0x00000080040b7824 */ /* 0x010fe200078e020b */
[----:B-----5:R-:W-:Y:S01]  /*05a0*/  IADD3 R13, PT, PT, R6, R9, RZ ;  /* 0x00000009060d7210 */ /* 0x020fe20007ffe0ff */
[----:B------:R-:W-:Y:S02]  /*05b0*/  IMAD.MOV.U32 R9, RZ, RZ, RZ ;  /* 0x000000ffff097224 */ /* 0x000fe400078e00ff */
[----:B------:R-:W-:Y:S02]  /*05c0*/  IMAD R8, R3, 0x80, R12 ;  /* 0x0000008003087824 */ /* 0x000fe400078e020c */
[--C-:B------:R-:W-:Y:S02]  /*05d0*/  IMAD.IADD R3, R0, 0x1, R11.reuse ;  /* 0x0000000100037824 */ /* 0x100fe400078e020b */
[----:B------:R-:W-:Y:S02]  /*05e0*/  IMAD.IADD R11, R6, 0x1, R11 ;  /* 0x00000001060b7824 */ /* 0x000fe400078e020b */
[----:B------:R-:W-:Y:S01]  /*05f0*/  IMAD.WIDE.U32 R8, R4, -0x40004000, R8 ;  /* 0xbfffc00004087825 */ /* 0x000fe200078e0008 */
[----:B------:R-:W0:Y:S01]  /*0600*/  LDC.64 R6, c[0x0][0x3c8] ;  /* 0x0000f200ff067b82 */ /* 0x000e220000000a00 */
[----:B------:R-:W-:-:S02]  /*0610*/  LEA R16, R13, R16, 0x7 ;  /* 0x000000100d107211 */ /* 0x000fc400078e38ff */
[----:B------:R-:W-:Y:S01]  /*0620*/  IMAD R3, R3, 0x80, R14 ;  /* 0x0000008003037824 */ /* 0x000fe200078e020e */
[----:B------:R-:W-:Y:S01]  /*0630*/  IADD3 R9, PT, PT, R9, -R4, R21 ;  /* 0x8000000409097210 */ /* 0x000fe20007ffe015 */
[----:B------:R-:W-:Y:S02]  /*0640*/  IMAD.SHL.U32 R0, R4, 0x8000, RZ ;  /* 0x0000800004007824 */ /* 0x000fe400078e00ff */
[----:B------:R-:W-:-:S03]  /*0650*/  IMAD R11, R11, 0x80, R18 ;  /* 0x000000800b0b7824 */ /* 0x000fc600078e0212 */
[----:B------:R-:W-:Y:S01]  /*0660*/  IADD3 R3, P0, P1, R16, R3, -R0 ;  /* 0x0000000310037210 */ /* 0x000fe2000791e800 */
[----:B------:R-:W-:-:S03]  /*0670*/  IMAD.WIDE.U32 R4, R11, 0x10000, R8 ;  /* 0x000100000b047825 */ /* 0x000fc600078e0008 */
[----:B------:R-:W-:Y:S02]  /*0680*/  IADD3.X R8, PT, PT, RZ, RZ, ~R10, P0, P1 ;  /* 0x000000ffff087210 */ /* 0x000fe400007e2c0a */
[----:B------:R-:W-:-:S04]  /*0690*/  LEA R0, P0, R3, R4, 0x8 ;  /* 0x0000000403007211 */ /* 0x000fc800078040ff */
[----:B------:R-:W-:-:S05]  /*06a0*/  LEA.HI.X R5, R3, R5, R8, 0x8, P0 ;  /* 0x0000000503057211 */ /* 0x000fca00000f4408 */
[-C--:B0-----:R-:W-:Y:S02]  /*06b0*/  IMAD R3, R5, R6.reuse, RZ ;  /* 0x0000000605037224 */ /* 0x081fe400078e02ff */
[----:B------:R-:W-:-:S04]  /*06c0*/  IMAD.WIDE.U32 R4, R0, R6, RZ ;  /* 0x0000000600047225 */ /* 0x000fc800078e00ff */
[----:B------:R-:W-:-:S04]  /*06d0*/  IMAD R3, R0, R7, R3 ;  /* 0x0000000700037224 */ /* 0x000fc800078e0203 */
[----:B------:R-:W-:-:S04]  /*06e0*/  IMAD.IADD R3, R5, 0x1, R3 ;  /* 0x0000000105037824 */ /* 0x000fc800078e0203 */
[----:B------:R-:W-:-:S04]  /*06f0*/  IMAD.WIDE.U32 R6, R3, 0x226648cb, RZ ;  /* 0x226648cb03067825 */ /* 0x000fc800078e00ff */
[----:B------:R-:W-:-:S04]  /*0700*/  IMAD.WIDE.U32 R8, P0, R4, 0x20022024, R6 ;  /* 0x2002202404087825 */ /* 0x000fc80007800006 */
[----:B------:R-:W-:Y:S01]  /*0710*/  IMAD.WIDE.U32 R6, R4, 0x226648cb, RZ ;  /* 0x226648cb04067825 */ /* 0x000fe200078e00ff */
[----:B------:R-:W-:-:S03]  /*0720*/  IADD3.X R11, PT, PT, RZ, RZ, RZ, P0, !PT ;  /* 0x000000ffff0b7210 */ /* 0x000fc600007fe4ff */
[----:B------:R-:W-:Y:S01]  /*0730*/  IMAD.MOV.U32 R10, RZ, RZ, R9 ;  /* 0x000000ffff0a7224 */ /* 0x000fe200078e0009 */
[----:B------:R-:W-:-:S05]  /*0740*/  IADD3 RZ, P0, PT, R7, R8, RZ ;  /* 0x0000000807ff7210 */ /* 0x000fca0007f1e0ff */
[C---:B------:R-:W-:Y:S01]  /*0750*/  IMAD.WIDE.U32.X R6, R3.reuse, 0x20022024, R10, P0 ;  /* 0x2002202403067825 */ /* 0x040fe200000e040a */
[----:B------:R-:W-:Y:S02]  /*0760*/  ISETP.LT.AND P1, PT, R3, RZ, PT ;  /* 0x000000ff0300720c */ /* 0x000fe40003f21270 */
[----:B------:R-:W-:-:S04]  /*0770*/  IADD3 R5, P0, PT, R6, -0x226648cb, RZ ;  /* 0xdd99b73506057810 */ /* 0x000fc80007f1e0ff */
[----:B------:R-:W-:Y:S02]  /*0780*/  IADD3.X R9, PT, PT, R7, -0x20022025, RZ, P0, !PT ;  /* 0xdffddfdb07097810 */ /* 0x000fe400007fe4ff */
[----:B------:R-:W-:Y:S02]  /*0790*/  SEL R3, R5, R6, P1 ;  /* 0x0000000605037207 */ /* 0x000fe40000800000 */
[----:B------:R-:W-:-:S04]  /*07a0*/  SEL R6, R9, R7, P1 ;  /* 0x0000000709067207 */ /* 0x000fc80000800000 */
[----:B------:R-:W-:-:S04]  /*07b0*/  SHF.R.S64 R3, R3, 0xd, R6 ;  /* 0x0000000d03037819 */ /* 0x000fc80000001006 */
[----:B------:R-:W-:-:S05]  /*07c0*/  LEA.HI R3, R6, R3, RZ, 0x1 ;  /* 0x0000000306037211 */ /* 0x000fca00078f08ff */
[----:B------:R-:W-:-:S05]  /*07d0*/  IMAD R3, R3, -0xffef, R4 ;  /* 0xffff001103037824 */ /* 0x000fca00078e0204 */
[----:B------:R-:W-:-:S05]  /*07e0*/  LOP3.LUT R3, R3, 0xffff, RZ, 0xc0, !PT ;  /* 0x0000ffff03037812 */ /* 0x000fca00078ec0ff */
[----:B------:R-:W-:-:S04]  /*07f0*/  VIADD R3, R3, 0xffef ;  /* 0x0000ffef03037836 */ /* 0x000fc80000000000 */
[----:B------:R-:W-:Y:S01]  /*0800*/  IMAD.HI.U32 R0, R3, 0x20023, RZ ;  /* 0x0002002303007827 */ /* 0x000fe200078e00ff */
[----:B------:R-:W-:-:S04]  /*0810*/  LEA R4, P0, R2, UR18, 0x1 ;  /* 0x0000001202047c11 */ /* 0x000fc8000f8008ff */
[----:B------:R-:W-:Y:S02]  /*0820*/  SHF.R.U32.HI R0, RZ, 0x1, R0 ;  /* 0x00000001ff007819 */ /* 0x000fe40000011600 */
[----:B------:R-:W-:-:S03]  /*0830*/  LEA.HI.X R5, R2, UR19, RZ, 0x1, P0 ;  /* 0x0000001302057c11 */ /* 0x000fc600080f0cff */
[----:B------:R-:W-:-:S05]  /*0840*/  IMAD R3, R0, -0xffef, R3 ;  /* 0xffff001100037824 */ /* 0x000fca00078e0203 */
[----:B------:R-:W-:Y:S01]  /*0850*/  STG.E.U16 desc[UR6][R4.64], R3 ;  /* 0x0000000304007986 */ /* 0x000fe2000c101506 */
[----:B------:R-:W-:Y:S05]  /*0860*/  EXIT ;  /* 0x000000000000794d */ /* 0x000fea0003800000 */
        .weak           $__internal_1_$__cuda_sm20_div_u64
        .type           $__internal_1_$__cuda_sm20_div_u64,@function
        .size           $__internal_1_$__cuda_sm20_div_u64,(.L_x_15 - $__internal_1_$__cuda_sm20_div_u64)
$__internal_1_$__cuda_sm20_div_u64:
[----:B------:R-:W0:Y:S01]  /*0870*/  LDCU.64 UR4, c[0x0][0x3b0] ;  /* 0x00007600ff0477ac */ /* 0x000e220008000a00 */
[----:B------:R-:W1:Y:S01]  /*0880*/  LDC.64 R4, c[0x0][0x3b0] ;  /* 0x0000ec00ff047b82 */ /* 0x000e620000000a00 */
[----:B0-----:R-:W0:Y:S08]  /*0890*/  I2F.U64.RP R10, UR4 ;  /* 0x00000004000a7d12 */ /* 0x001e300008309000 */
[----:B0-----:R-:W0:Y:S02]  /*08a0*/  MUFU.RCP R10, R10 ;  /* 0x0000000a000a7308 */ /* 0x001e240000001000 */
[----:B0-----:R-:W-:-:S06]  /*08b0*/  VIADD R6, R10, 0x1ffffffe ;  /* 0x1ffffffe0a067836 */ /* 0x001fcc0000000000 */
[----:B------:R-:W1:Y:S02]  /*08c0*/  F2I.U64.TRUNC R6, R6 ;  /* 0x0000000600067311 */ /* 0x000e64000020d800 */
[----:B-1----:R-:W-:-:S04]  /*08d0*/  IMAD.WIDE.U32 R8, R6, R4, RZ ;  /* 0x0000000406087225 */ /* 0x002fc800078e00ff */
[----:B------:R-:W-:Y:S01]  /*08e0*/  IMAD R9, R6, R5, R9 ;  /* 0x0000000506097224 */ /* 0x000fe200078e0209 */
[----:B------:R-:W-:-:S03]  /*08f0*/  IADD3 R11, P0, PT, RZ, -R8, RZ ;  /* 0x80000008ff0b7210 */ /* 0x000fc60007f1e0ff */
[----:B------:R-:W-:Y:S02]  /*0900*/  IMAD R9, R7, R4, R9 ;  /* 0x0000000407097224 */ /* 0x000fe400078e0209 */
[----:B------:R-:W-:-:S03]  /*0910*/  IMAD.HI.U32 R8, R6, R11, RZ ;  /* 0x0000000b06087227 */ /* 0x000fc600078e00ff */
[----:B------:R-:W-:Y:S01]  /*0920*/  IADD3.X R13, PT, PT, RZ, ~R9, RZ, P0, !PT ;  /* 0x80000009ff0d7210 */ /* 0x000fe200007fe4ff */
[----:B------:R-:W-:-:S04]  /*0930*/  IMAD.MOV.U32 R9, RZ, RZ, R6 ;  /* 0x000000ffff097224 */ /* 0x000fc800078e0006 */
[----:B------:R-:W-:-:S04]  /*0940*/  IMAD.WIDE.U32 R8, P0, R6, R13, R8 ;  /* 0x0000000d06087225 */ /* 0x000fc80007800008 */
[C---:B------:R-:W-:Y:S02]  /*0950*/  IMAD R15, R7.reuse, R13, RZ ;  /* 0x0000000d070f7224 */ /* 0x040fe400078e02ff */
[----:B------:R-:W-:-:S04]  /*0960*/  IMAD.HI.U32 R8, P1, R7, R11, R8 ;  /* 0x0000000b07087227 */ /* 0x000fc80007820008 */
[----:B------:R-:W-:Y:S01]  /*0970*/  IMAD.HI.U32 R13, R7, R13, RZ ;  /* 0x0000000d070d7227 */ /* 0x000fe200078e00ff */
[----:B------:R-:W-:-:S03]  /*0980*/  IADD3 R9, P2, PT, R15, R8, RZ ;  /* 0x000000080f097210 */ /* 0x000fc60007f5e0ff */
[----:B------:R-:W-:Y:S02]  /*0990*/  IMAD.X R8, R13, 0x1, R7, P0 ;  /* 0x000000010d087824 */ /* 0x000fe400000e0607 */
[----:B------:R-:W-:-:S03]  /*09a0*/  IMAD.WIDE.U32 R6, R9, R4, RZ ;  /* 0x0000000409067225 */ /* 0x000fc600078e00ff */
[----:B------:R-:W-:Y:S01]  /*09b0*/  IADD3.X R11, PT, PT, RZ, RZ, R8, P2, P1 ;  /* 0x000000ffff0b7210 */ /* 0x000fe200017e2408 */
[----:B------:R-:W-:Y:S01]  /*09c0*/  IMAD R7, R9, R5, R7 ;  /* 0x0000000509077224 */ /* 0x000fe200078e0207 */
[----:B------:R-:W-:-:S03]  /*09d0*/  IADD3 R13, P0, PT, RZ, -R6, RZ ;  /* 0x80000006ff0d7210 */ /* 0x000fc60007f1e0ff */
[----:B------:R-:W-:Y:S02]  /*09e0*/  IMAD R7, R11, R4, R7 ;  /* 0x000000040b077224 */ /* 0x000fe400078e0207 */
[----:B------:R-:W-:-:S03]  /*09f0*/  IMAD.HI.U32 R8, R9, R13, RZ ;  /* 0x0000000d09087227 */ /* 0x000fc600078e00ff */
[----:B------:R-:W-:Y:S01]  /*0a00*/  IADD3.X R6, PT, PT, RZ, ~R7, RZ, P0, !PT ;  /* 0x80000007ff067210 */ /* 0x000fe200007fe4ff */
[----:B------:R-:W-:-:S04]  /*0a10*/  IMAD.MOV.U32 R7, RZ, RZ, RZ ;  /* 0x000000ffff077224 */ /* 0x000fc800078e00ff */
[----:B------:R-:W-:-:S04]  /*0a20*/  IMAD.WIDE.U32 R8, P0, R9, R6, R8 ;  /* 0x0000000609087225 */ /* 0x000fc80007800008 */
[C---:B------:R-:W-:Y:S02]  /*0a30*/  IMAD R10, R11.reuse, R6, RZ ;  /* 0x000000060b0a7224 */ /* 0x040fe400078e02ff */
[----:B------:R-:W-:-:S04]  /*0a40*/  IMAD.HI.U32 R9, P1, R11, R13, R8 ;  /* 0x0000000d0b097227 */ /* 0x000fc80007820008 */
[----:B------:R-:W-:Y:S01]  /*0a50*/  IMAD.HI.U32 R8, R11, R6, RZ ;  /* 0x000000060b087227 */ /* 0x000fe200078e00ff */
[----:B------:R-:W-:-:S03]  /*0a60*/  IADD3 R9, P2, PT, R10, R9, RZ ;  /* 0x000000090a097210 */ /* 0x000fc60007f5e0ff */
[----:B------:R-:W-:Y:S02]  /*0a70*/  IMAD.X R11, R8, 0x1, R11, P0 ;  /* 0x00000001080b7824 */ /* 0x000fe400000e060b */
[----:B------:R-:W-:-:S03]  /*0a80*/  IMAD.HI.U32 R6, R9, R2, RZ ;  /* 0x0000000209067227 */ /* 0x000fc600078e00ff */
[----:B------:R-:W-:Y:S01]  /*0a90*/  IADD3.X R11, PT, PT, RZ, RZ, R11, P2, P1 ;  /* 0x000000ffff0b7210 */ /* 0x000fe200017e240b */
[----:B------:R-:W-:-:S04]  /*0aa0*/  IMAD.WIDE.U32 R6, RZ, R9, R6 ;  /* 0x00000009ff067225 */ /* 0x000fc800078e0006 */
[----:B------:R-:W-:-:S05]  /*0ab0*/  IMAD.HI.U32 R6, P0, R11, R2, R6 ;  /* 0x000000020b067227 */ /* 0x000fca0007800006 */
[----:B------:R-:W-:Y:S02]  /*0ac0*/  IADD3 R9, P1, PT, RZ, R6, RZ ;  /* 0x00000006ff097210 */ /* 0x000fe40007f3e0ff */
[----:B------:R-:W-:-:S03]  /*0ad0*/  IADD3.X R8, PT, PT, RZ, RZ, RZ, P0, !PT ;  /* 0x000000ffff087210 */ /* 0x000fc600007fe4ff */
[----:B------:R-:W-:-:S04]  /*0ae0*/  IMAD.WIDE.U32 R6, R9, R4, RZ ;  /* 0x0000000409067225 */ /* 0x000fc800078e00ff */
[----:B------:R-:W-:Y:S01]  /*0af0*/  IMAD.X R11, RZ, RZ, R8, P1 ;  /* 0x000000ffff0b7224 */ /* 0x000fe200008e0608 */
[----:B------:R-:W-:Y:S01]  /*0b00*/  IADD3 R13, P1, PT, -R6, R2, RZ ;  /* 0x00000002060d7210 */ /* 0x000fe20007f3e1ff */
[C---:B------:R-:W-:Y:S01]  /*0b10*/  IMAD R7, R9.reuse, R5, R7 ;  /* 0x0000000509077224 */ /* 0x040fe200078e0207 */
[----:B------:R-:W-:Y:S02]  /*0b20*/  IADD3 R6, P2, PT, R9, 0x1, RZ ;  /* 0x0000000109067810 */ /* 0x000fe40007f5e0ff */
[-C--:B------:R-:W-:Y:S01]  /*0b30*/  ISETP.GE.U32.AND P0, PT, R13, R4.reuse, PT ;  /* 0x000000040d00720c */ /* 0x080fe20003f06070 */
[-C--:B------:R-:W-:Y:S02]  /*0b40*/  IMAD R7, R11, R4.reuse, R7 ;  /* 0x000000040b077224 */ /* 0x080fe400078e0207 */
[----:B------:R-:W-:Y:S02]  /*0b50*/  IMAD.X R8, RZ, RZ, R11, P2 ;  /* 0x000000ffff087224 */ /* 0x000fe400010e060b */
[----:B------:R-:W-:Y:S01]  /*0b60*/  IMAD.X R12, RZ, RZ, ~R7, P1 ;  /* 0x000000ffff0c7224 */ /* 0x000fe200008e0e07 */
[----:B------:R-:W-:-:S04]  /*0b70*/  IADD3 R7, P1, PT, R13, -R4, RZ ;  /* 0x800000040d077210 */ /* 0x000fc80007f3e0ff */
[CC--:B------:R-:W-:Y:S02]  /*0b80*/  ISETP.GE.U32.AND.EX P0, PT, R12.reuse, R5.reuse, PT, P0 ;  /* 0x000000050c00720c */ /* 0x0c0fe40003f06100 */
[----:B------:R-:W-:Y:S02]  /*0b90*/  IADD3.X R10, PT, PT, R12, ~R5, RZ, P1, !PT ;  /* 0x800000050c0a7210 */ /* 0x000fe40000ffe4ff */
[----:B------:R-:W-:Y:S02]  /*0ba0*/  SEL R9, R6, R9, P0 ;  /* 0x0000000906097207 */ /* 0x000fe40000000000 */
[----:B------:R-:W-:Y:S02]  /*0bb0*/  SEL R7, R7, R13, P0 ;  /* 0x0000000d07077207 */ /* 0x000fe40000000000 */
[----:B------:R-:W-:Y:S02]  /*0bc0*/  SEL R8, R8, R11, P0 ;  /* 0x0000000b08087207 */ /* 0x000fe40000000000 */
[----:B------:R-:W-:-:S02]  /*0bd0*/  IADD3 R6, P2, PT, R9, 0x1, RZ ;  /* 0x0000000109067810 */ /* 0x000fc40007f5e0ff */
[----:B------:R-:W-:Y:S02]  /*0be0*/  SEL R10, R10, R12, P0 ;  /* 0x0000000c0a0a7207 */ /* 0x000fe40000000000 */
[----:B------:R-:W-:Y:S01]  /*0bf0*/  ISETP.GE.U32.AND P0, PT, R7, R4, PT ;  /* 0x000000040700720c */ /* 0x000fe20003f06070 */
[----:B------:R-:W-:Y:S01]  /*0c00*/  IMAD.X R7, RZ, RZ, R8, P2 ;  /* 0x000000ffff077224 */ /* 0x000fe200010e0608 */
[----:B------:R-:W-:Y:S02]  /*0c10*/  ISETP.NE.U32.AND P1, PT, R4, RZ, PT ;  /* 0x000000ff0400720c */ /* 0x000fe40003f25070 */
[----:B------:R-:W-:Y:S02]  /*0c20*/  ISETP.GE.U32.AND.EX P0, PT, R10, R5, PT, P0 ;  /* 0x000000050a00720c */ /* 0x000fe40003f06100 */
[----:B------:R-:W-:Y:S01]  /*0c30*/  ISETP.NE.AND.EX P1, PT, R5, RZ, PT, P1 ;  /* 0x000000ff0500720c */ /* 0x000fe20003f25310 */
[----:B------:R-:W-:Y:S01]  /*0c40*/  IMAD.MOV.U32 R5, RZ, RZ, 0x0 ;  /* 0x00000000ff057424 */ /* 0x000fe200078e00ff */
[----:B------:R-:W-:-:S02]  /*0c50*/  MOV R4, R0 ;  /* 0x0000000000047202 */ /* 0x000fc40000000f00 */
[----:B------:R-:W-:Y:S02]  /*0c60*/  SEL R6, R6, R9, P0 ;  /* 0x0000000906067207 */ /* 0x000fe40000000000 */
[----:B------:R-:W-:Y:S02]  /*0c70*/  SEL R7, R7, R8, P0 ;  /* 0x0000000807077207 */ /* 0x000fe40000000000 */
[----:B------:R-:W-:Y:S02]  /*0c80*/  SEL R6, R6, 0xffffffff, P1 ;  /* 0xffffffff06067807 */ /* 0x000fe40000800000 */
[----:B------:R-:W-:Y:S01]  /*0c90*/  SEL R7, R7, 0xffffffff, P1 ;  /* 0xffffffff07077807 */ /* 0x000fe20000800000 */
[----:B------:R-:W-:Y:S06]  /*0ca0*/  RET.REL.NODEC R4 `(matmul) ;  /* 0xfffffff004d47950 */ /* 0x000fec0003c3ffff */
.L_x_13:
        /* <DEDUP_REMOVED lines=13> */
.L_x_15:


//--------------------- .nv.shared.reserved.0     --------------------------
	.section	.nv.shared.reserved.0,"aw",@nobits
	.weak		__nv_reservedSMEM_offset_0_alias
	.size		__nv_reservedSMEM_offset_0_alias, 0, 64
	.other		__nv_reservedSMEM_offset_0_alias,@"STO_CUDA_RESERVED_SHARED STV_DEFAULT"
__nv_reservedSMEM_offset_0_alias:
	.zero		0
	.zero		64


//--------------------- .nv.constant0.reconstructDebug --------------------------
	.section	.nv.constant0.reconstructDebug,"a",@progbits
	.sectionflags	@""
	.align	4
.nv.constant0.reconstructDebug:
	.zero		976


//--------------------- .nv.constant0.reconstructAndCompare --------------------------
	.section	.nv.constant0.reconstructAndCompare,"a",@progbits
	.sectionflags	@""
	.align	4
.nv.constant0.reconstructAndCompare:
	.zero		968


//--------------------- .nv.constant0.matmul      --------------------------
	.section	.nv.constant0.matmul,"a",@progbits
	.sectionflags	@""
	.align	4
.nv.constant0.matmul:
	.zero		992


//--------------------- SYMBOLS --------------------------

	.type		.nv.reservedSmem.offset0,@object
	.size		.nv.reservedSmem.offset0,0x4
